	.target	sm_90a

	.elftype	@"ET_EXEC"


//--------------------- .note.nv.tkinfo           --------------------------
	.section	.note.nv.tkinfo,"",@"SHT_NOTE"
	.sectionflags	@"SHF_NOTE_NV_TKINFO"
	.tkinfo
        /*0018*/ 	.word	0x00000002
        /*0030*/ 	.string	""
        /*0030*/ 	.string	"ptxas"
        /*0030*/ 	.string	"Cuda compilation tools, release 13.0, V13.0.88"
        /*0030*/ 	.string	"Build cuda_13.0.r13.0/compiler.36424714_0"
        /*0030*/ 	.string	"-v  -suppress-debug-info  -lineinfo  -arch sm_90a "



//--------------------- .note.nv.cuinfo           --------------------------
	.section	.note.nv.cuinfo,"",@"SHT_NOTE"
	.sectionflags	@"SHF_NOTE_NV_CUINFO"
        /*0018*/ 	.short	0x0002
        /*001a*/ 	.short	0x005a
        /*001c*/ 	.short	0x0082
	.zero		2


//--------------------- .nv.info                  --------------------------
	.section	.nv.info,"",@"SHT_CUDA_INFO"
	.align	4


	//----- nvinfo : EIATTR_REGCOUNT
	.align		4
        /*0000*/ 	.byte	0x04, 0x2f
        /*0002*/ 	.short	(.L_1 - .L_0)
	.align		4
.L_0:
        /*0004*/ 	.word	index@(gluon_wgmma)
        /*0008*/ 	.word	0x0000002a


	//----- nvinfo : EIATTR_FRAME_SIZE
	.align		4
.L_1:
        /*000c*/ 	.byte	0x04, 0x11
        /*000e*/ 	.short	(.L_3 - .L_2)
	.align		4
.L_2:
        /*0010*/ 	.word	index@(gluon_wgmma)
        /*0014*/ 	.word	0x00000000


	//----- nvinfo : EIATTR_MIN_STACK_SIZE
	.align		4
.L_3:
        /*0018*/ 	.byte	0x04, 0x12
        /*001a*/ 	.short	(.L_5 - .L_4)
	.align		4
.L_4:
        /*001c*/ 	.word	index@(gluon_wgmma)
        /*0020*/ 	.word	0x00000000
.L_5:


//--------------------- .nv.compat                --------------------------
	.section	.nv.compat,"",@"SHT_CUDA_COMPAT_INFO"
	.align	4
        /*0000*/ 	.byte	0x02, 0x09, 0x01, 0x00, 0x02, 0x02, 0x04, 0x00, 0x02, 0x05, 0x05, 0x00, 0x03, 0x07, 0x01, 0x01
        /*0010*/ 	.byte	0x02, 0x03, 0x03, 0x00, 0x02, 0x06, 0x01, 0x00, 0x04, 0x0b, 0x08, 0x00, 0x00, 0x00, 0x00, 0x00
        /*0020*/ 	.byte	0x00, 0x00, 0x00, 0x00


//--------------------- .nv.info.gluon_wgmma      --------------------------
	.section	.nv.info.gluon_wgmma,"",@"SHT_CUDA_INFO"
	.sectionflags	@""
	.align	4


	//----- nvinfo : EIATTR_CUDA_API_VERSION
	.align		4
        /*0000*/ 	.byte	0x04, 0x37
        /*0002*/ 	.short	(.L_7 - .L_6)
.L_6:
        /*0004*/ 	.word	0x00000082


	//----- nvinfo : EIATTR_KPARAM_INFO
	.align		4
.L_7:
        /*0008*/ 	.byte	0x04, 0x17
        /*000a*/ 	.short	(.L_9 - .L_8)
.L_8:
        /*000c*/ 	.word	0x00000000
        /*0010*/ 	.short	0x000a
        /*0012*/ 	.short	0x0048
        /*0014*/ 	.byte	0x00, 0xf4, 0x21, 0x00


	//----- nvinfo : EIATTR_KPARAM_INFO
	.align		4
.L_9:
        /*0018*/ 	.byte	0x04, 0x17
        /*001a*/ 	.short	(.L_11 - .L_10)
.L_10:
        /*001c*/ 	.word	0x00000000
        /*0020*/ 	.short	0x0009
        /*0022*/ 	.short	0x0040
        /*0024*/ 	.byte	0x00, 0xf4, 0x21, 0x00


	//----- nvinfo : EIATTR_KPARAM_INFO
	.align		4
.L_11:
        /*0028*/ 	.byte	0x04, 0x17
        /*002a*/ 	.short	(.L_13 - .L_12)
.L_12:
        /*002c*/ 	.word	0x00000000
        /*0030*/ 	.short	0x0008
        /*0032*/ 	.short	0x0038
        /*0034*/ 	.byte	0x00, 0xf0, 0x21, 0x00


	//----- nvinfo : EIATTR_KPARAM_INFO
	.align		4
.L_13:
        /*0038*/ 	.byte	0x04, 0x17
        /*003a*/ 	.short	(.L_15 - .L_14)
.L_14:
        /*003c*/ 	.word	0x00000000
        /*0040*/ 	.short	0x0007
        /*0042*/ 	.short	0x0030
        /*0044*/ 	.byte	0x00, 0xf0, 0x21, 0x00


	//----- nvinfo : EIATTR_KPARAM_INFO
	.align		4
.L_15:
        /*0048*/ 	.byte	0x04, 0x17
        /*004a*/ 	.short	(.L_17 - .L_16)
.L_16:
        /*004c*/ 	.word	0x00000000
        /*0050*/ 	.short	0x0006
        /*0052*/ 	.short	0x0028
        /*0054*/ 	.byte	0x00, 0xf0, 0x21, 0x00


	//----- nvinfo : EIATTR_KPARAM_INFO
	.align		4
.L_17:
        /*0058*/ 	.byte	0x04, 0x17
        /*005a*/ 	.short	(.L_19 - .L_18)
.L_18:
        /*005c*/ 	.word	0x00000000
        /*0060*/ 	.short	0x0005
        /*0062*/ 	.short	0x0020
        /*0064*/ 	.byte	0x00, 0xf0, 0x11, 0x00


	//----- nvinfo : EIATTR_KPARAM_INFO
	.align		4
.L_19:
        /*0068*/ 	.byte	0x04, 0x17
        /*006a*/ 	.short	(.L_21 - .L_20)
.L_20:
        /*006c*/ 	.word	0x00000000
        /*0070*/ 	.short	0x0004
        /*0072*/ 	.short	0x001c
        /*0074*/ 	.byte	0x00, 0xf0, 0x11, 0x00


	//----- nvinfo : EIATTR_KPARAM_INFO
	.align		4
.L_21:
        /*0078*/ 	.byte	0x04, 0x17
        /*007a*/ 	.short	(.L_23 - .L_22)
.L_22:
        /*007c*/ 	.word	0x00000000
        /*0080*/ 	.short	0x0003
        /*0082*/ 	.short	0x0018
        /*0084*/ 	.byte	0x00, 0xf0, 0x11, 0x00


	//----- nvinfo : EIATTR_KPARAM_INFO
	.align		4
.L_23:
        /*0088*/ 	.byte	0x04, 0x17
        /*008a*/ 	.short	(.L_25 - .L_24)
.L_24:
        /*008c*/ 	.word	0x00000000
        /*0090*/ 	.short	0x0002
        /*0092*/ 	.short	0x0010
        /*0094*/ 	.byte	0x00, 0xf4, 0x21, 0x00


	//----- nvinfo : EIATTR_KPARAM_INFO
	.align		4
.L_25:
        /*0098*/ 	.byte	0x04, 0x17
        /*009a*/ 	.short	(.L_27 - .L_26)
.L_26:
        /*009c*/ 	.word	0x00000000
        /*00a0*/ 	.short	0x0001
        /*00a2*/ 	.short	0x0008
        /*00a4*/ 	.byte	0x00, 0xf4, 0x21, 0x00


	//----- nvinfo : EIATTR_KPARAM_INFO
	.align		4
.L_27:
        /*00a8*/ 	.byte	0x04, 0x17
        /*00aa*/ 	.short	(.L_29 - .L_28)
.L_28:
        /*00ac*/ 	.word	0x00000000
        /*00b0*/ 	.short	0x0000
        /*00b2*/ 	.short	0x0000
        /*00b4*/ 	.byte	0x00, 0xf4, 0x21, 0x00


	//----- nvinfo : EIATTR_SPARSE_MMA_MASK
	.align		4
.L_29:
        /*00b8*/ 	.byte	0x03, 0x50
        /*00ba*/ 	.short	0x0000


	//----- nvinfo : EIATTR_MAXREG_COUNT
	.align		4
        /*00bc*/ 	.byte	0x03, 0x1b
        /*00be*/ 	.short	0x00ff


	//----- nvinfo : EIATTR_NUM_BARRIERS
	.align		4
        /*00c0*/ 	.byte	0x02, 0x4c
        /*00c2*/ 	.byte	0x01
	.zero		1


	//----- nvinfo : EIATTR_MERCURY_ISA_VERSION
	.align		4
        /*00c4*/ 	.byte	0x03, 0x5f
        /*00c6*/ 	.short	0x0101


	//----- nvinfo : EIATTR_INT_WARP_WIDE_INSTR_OFFSETS
	.align		4
        /*00c8*/ 	.byte	0x04, 0x31
        /*00ca*/ 	.short	(.L_31 - .L_30)


	//   ....[0]....
.L_30:
        /*00cc*/ 	.word	0x000012d0


	//   ....[1]....
        /*00d0*/ 	.word	0x000012f0


	//   ....[2]....
        /*00d4*/ 	.word	0x00001300


	//   ....[3]....
        /*00d8*/ 	.word	0x00001310


	//   ....[4]....
        /*00dc*/ 	.word	0x00001420


	//   ....[5]....
        /*00e0*/ 	.word	0x000016a0


	//   ....[6]....
        /*00e4*/ 	.word	0x000016b0


	//   ....[7]....
        /*00e8*/ 	.word	0x00001730


	//   ....[8]....
        /*00ec*/ 	.word	0x00001740


	//   ....[9]....
        /*00f0*/ 	.word	0x00001b90


	//   ....[10]....
        /*00f4*/ 	.word	0x00001ba0


	//----- nvinfo : EIATTR_COOP_GROUP_MASK_REGIDS
	.align		4
.L_31:
        /*00f8*/ 	.byte	0x04, 0x29
        /*00fa*/ 	.short	(.L_33 - .L_32)


	//   ....[0]....
.L_32:
        /*00fc*/ 	.word	0xffffffff


	//   ....[1]....
        /*0100*/ 	.word	0xffffffff


	//   ....[2]....
        /*0104*/ 	.word	0xffffffff


	//----- nvinfo : EIATTR_COOP_GROUP_INSTR_OFFSETS
	.align		4
.L_33:
        /*0108*/ 	.byte	0x04, 0x28
        /*010a*/ 	.short	(.L_35 - .L_34)


	//   ....[0]....
.L_34:
        /*010c*/ 	.word	0x00000150


	//   ....[1]....
        /*0110*/ 	.word	0x00000720


	//   ....[2]....
        /*0114*/ 	.word	0x00000cd0


	//----- nvinfo : EIATTR_MBARRIER_INSTR_OFFSETS
	.align		4
.L_35:
        /*0118*/ 	.byte	0x04, 0x39
        /*011a*/ 	.short	(.L_37 - .L_36)


	//   ....[0]....
.L_36:
        /*011c*/ 	.word	0x00001450
        /*0120*/ 	.word	0x000000ff
        /*0124*/ 	.word	0x00010000
        /*0128*/ 	.short	0x0100
        /*012a*/ 	.byte	0x10
	.zero		1


	//   ....[1]....
        /*012c*/ 	.word	0x00001470
        /*0130*/ 	.word	0x000000ff
        /*0134*/ 	.word	0x00010008
        /*0138*/ 	.short	0x0100
        /*013a*/ 	.byte	0x10
	.zero		1


	//   ....[2]....
        /*013c*/ 	.word	0x000014a0
        /*0140*/ 	.word	0x000000ff
        /*0144*/ 	.word	0x00010010
        /*0148*/ 	.short	0x0100
        /*014a*/ 	.byte	0x10
	.zero		1


	//   ....[3]....
        /*014c*/ 	.word	0x000014c0
        /*0150*/ 	.word	0x000000ff
        /*0154*/ 	.word	0x00010018
        /*0158*/ 	.short	0x0100
        /*015a*/ 	.byte	0x10
	.zero		1


	//   ....[4]....
        /*015c*/ 	.word	0x00001800
        /*0160*/ 	.word	0x000000ff
        /*0164*/ 	.word	0x00010000
        /*0168*/ 	.short	0x010a
        /*016a*/ 	.byte	0x20
	.zero		1


	//   ....[5]....
        /*016c*/ 	.word	0x00001ad0
        /*0170*/ 	.word	0x000000ff
        /*0174*/ 	.word	0x00010000
        /*0178*/ 	.short	0x0108
        /*017a*/ 	.byte	0x10
	.zero		1


	//   ....[6]....
        /*017c*/ 	.word	0x00001b70
        /*0180*/ 	.word	0x000000ff
        /*0184*/ 	.word	0x00010008
        /*0188*/ 	.short	0x0108
        /*018a*/ 	.byte	0x10
	.zero		1


	//   ....[7]....
        /*018c*/ 	.word	0x00001bd0
        /*0190*/ 	.word	0x000000ff
        /*0194*/ 	.word	0x00010010
        /*0198*/ 	.short	0x0108
        /*019a*/ 	.byte	0x10
	.zero		1


	//   ....[8]....
        /*019c*/ 	.word	0x00001bf0
        /*01a0*/ 	.word	0x000000ff
        /*01a4*/ 	.word	0x00010018
        /*01a8*/ 	.short	0x0108
        /*01aa*/ 	.byte	0x10
	.zero		1


	//   ....[9]....
        /*01ac*/ 	.word	0x00001ca0
        /*01b0*/ 	.word	0x000000ff
        /*01b4*/ 	.word	0x00010000
        /*01b8*/ 	.short	0x010a
        /*01ba*/ 	.byte	0x20
	.zero		1


	//----- nvinfo : EIATTR_NUM_MBARRIERS
	.align		4
.L_37:
        /*01bc*/ 	.byte	0x03, 0x38
        /*01be*/ 	.short	0x0004


	//----- nvinfo : EIATTR_EXIT_INSTR_OFFSETS
	.align		4
        /*01c0*/ 	.byte	0x04, 0x1c
        /*01c2*/ 	.short	(.L_39 - .L_38)


	//   ....[0]....
.L_38:
        /*01c4*/ 	.word	0x00001c90


	//----- nvinfo : EIATTR_REQNTID
	.align		4
.L_39:
        /*01c8*/ 	.byte	0x04, 0x10
        /*01ca*/ 	.short	(.L_41 - .L_40)
.L_40:
        /*01cc*/ 	.word	0x00000100
        /*01d0*/ 	.word	0x00000001
        /*01d4*/ 	.word	0x00000001


	//----- nvinfo : EIATTR_CRS_STACK_SIZE
	.align		4
.L_41:
        /*01d8*/ 	.byte	0x04, 0x1e
        /*01da*/ 	.short	(.L_43 - .L_42)
.L_42:
        /*01dc*/ 	.word	0x00000000


	//----- nvinfo : EIATTR_CBANK_PARAM_SIZE
	.align		4
.L_43:
        /*01e0*/ 	.byte	0x03, 0x19
        /*01e2*/ 	.short	0x0050


	//----- nvinfo : EIATTR_PARAM_CBANK
	.align		4
        /*01e4*/ 	.byte	0x04, 0x0a
        /*01e6*/ 	.short	(.L_45 - .L_44)
	.align		4
.L_44:
        /*01e8*/ 	.word	index@(.nv.constant0.gluon_wgmma)
        /*01ec*/ 	.short	0x0210
        /*01ee*/ 	.short	0x0050


	//----- nvinfo : EIATTR_SW_WAR
	.align		4
.L_45:
        /*01f0*/ 	.byte	0x04, 0x36
        /*01f2*/ 	.short	(.L_47 - .L_46)
.L_46:
        /*01f4*/ 	.word	0x00000008
.L_47:


//--------------------- .nv.callgraph             --------------------------
	.section	.nv.callgraph,"",@"SHT_CUDA_CALLGRAPH"
	.align	4
	.sectionentsize	8
	.align		4
        /*0000*/ 	.word	0x00000000
	.align		4
        /*0004*/ 	.word	0xffffffff
	.align		4
        /*0008*/ 	.word	0x00000000
	.align		4
        /*000c*/ 	.word	0xfffffffe
	.align		4
        /*0010*/ 	.word	0x00000000
	.align		4
        /*0014*/ 	.word	0xfffffffd
	.align		4
        /*0018*/ 	.word	0x00000000
	.align		4
        /*001c*/ 	.word	0xfffffffc


//--------------------- .text.gluon_wgmma         --------------------------
	.section	.text.gluon_wgmma,"ax",@progbits
	.align	128
        .global         gluon_wgmma
        .type           gluon_wgmma,@function
        .size           gluon_wgmma,(.L_x_52 - gluon_wgmma)
        .other          gluon_wgmma,@"STO_CUDA_ENTRY STV_DEFAULT"
gluon_wgmma:
.text.gluon_wgmma:
[----:B------:R-:W-:Y:S01]  /*0000*/  LDC R1, c[0x0][0x28] ;  /* 0x00000a00ff017b82 */ /* 0x000fe20000000800 */
[----:B------:R-:W1:Y:S07]  /*0010*/  S2R R0, SR_TID.X ;  /* 0x0000000000007919 */ /* 0x000e6e0000002100 */
[----:B------:R-:W2:Y:S01]  /*0020*/  S2UR UR4, SR_CgaCtaId ;  /* 0x00000000000479c3 */ /* 0x000ea20000008800 */
[----:B------:R-:W-:Y:S01]  /*0030*/  UMOV UR16, 0x400 ;  /* 0x0000040000107882 */ /* 0x000fe20000000000 */
[----:B------:R-:W-:Y:S01]  /*0040*/  ULDC UR6, c[0x0][0xc] ;  /* 0x0000030000067ab9 */ /* 0x000fe20000000800 */
[----:B------:R-:W-:Y:S01]  /*0050*/  ULDC.64 UR28, c[0x0][0x250] ;  /* 0x00009400001c7ab9 */ /* 0x000fe20000000a00 */
[----:B------:R-:W-:Y:S04]  /*0060*/  BSSY B0, `(.L_x_0) ;  /* 0x000001f000007945 */ /* 0x000fe80003800000 */
[----:B------:R-:W3:Y:S08]  /*0070*/  LDC R2, c[0x0][0x228] ;  /* 0x00008a00ff027b82 */ /* 0x000ef00000000800 */
[----:B------:R-:W4:Y:S08]  /*0080*/  LDC R7, c[0x0][0x230] ;  /* 0x00008c00ff077b82 */ /* 0x000f300000000800 */
[----:B------:R-:W-:Y:S01]  /*0090*/  S2UR UR30, SR_CTAID.Y ;  /* 0x00000000001e79c3 */ /* 0x000fe20000002600 */
[----:B--2---:R-:W-:-:S03]  /*00a0*/  ULEA UR16, UR4, UR16, 0x18 ;  /* 0x0000001004107291 */ /* 0x004fc6000f8ec03f */
[----:B------:R-:W-:Y:S01]  /*00b0*/  ULDC UR4, c[0x0][0x10] ;  /* 0x0000040000047ab9 */ /* 0x000fe20000000800 */
[----:B-1----:R-:W-:-:S03]  /*00c0*/  LOP3.LUT R6, R0, 0xff, RZ, 0xc0, !PT ;  /* 0x000000ff00067812 */ /* 0x002fc600078ec0ff */
[----:B------:R-:W1:Y:S01]  /*00d0*/  S2UR UR5, SR_CTAID.Z ;  /* 0x00000000000579c3 */ /* 0x000e620000002700 */
[----:B---3--:R-:W-:Y:S01]  /*00e0*/  VIADD R2, R2, 0xffffffff ;  /* 0xffffffff02027836 */ /* 0x008fe20000000000 */
[C---:B------:R-:W-:Y:S02]  /*00f0*/  ISETP.GE.U32.AND P0, PT, R6.reuse, 0x20, PT ;  /* 0x000000200600780c */ /* 0x040fe40003f06070 */
[C---:B------:R-:W-:Y:S02]  /*0100*/  ISETP.NE.U32.AND P2, PT, R6.reuse, RZ, PT ;  /* 0x000000ff0600720c */ /* 0x040fe40003f45070 */
[----:B------:R-:W-:Y:S02]  /*0110*/  LEA R10, R6, UR16, 0x2 ;  /* 0x00000010060a7c11 */ /* 0x000fe4000f8e10ff */
[----:B------:R-:W2:Y:S01]  /*0120*/  S2UR UR31, SR_CTAID.X ;  /* 0x00000000001f79c3 */ /* 0x000ea20000002500 */
[----:B----4-:R-:W-:-:S06]  /*0130*/  VIADD R11, R7, 0xffffffff ;  /* 0xffffffff070b7836 */ /* 0x010fcc0000000000 */
[----:B------:R3:W-:Y:S01]  /*0140*/  @!P0 STS [R10], RZ ;  /* 0x000000ff0a008388 */ /* 0x0007e20000000800 */
[----:B------:R-:W-:-:S03]  /*0150*/  NOP ;  /* 0x0000000000007918 */ /* 0x000fc60000000000 */
[----:B------:R3:W-:Y:S01]  /*0160*/  @!P2 STS [UR16+0x24], R2 ;  /* 0x00002402ff00a988 */ /* 0x0007e20008000810 */
[----:B-1----:R-:W-:-:S03]  /*0170*/  UIMAD UR4, UR5, UR4, UR30 ;  /* 0x00000004050472a4 */ /* 0x002fc6000f8e021e */
[----:B------:R3:W-:Y:S01]  /*0180*/  @!P2 STS [UR16+0x20], R11 ;  /* 0x0000200bff00a988 */ /* 0x0007e20008000810 */
[----:B--2---:R-:W-:-:S04]  /*0190*/  UIMAD UR4, UR4, UR6, UR31 ;  /* 0x00000006040472a4 */ /* 0x004fc8000f8e021f */
[----:B------:R-:W-:-:S03]  /*01a0*/  UIMAD UR5, UR4, 0x180, URZ ;  /* 0x00000180040578a4 */ /* 0x000fc6000f8e023f */
[----:B------:R-:W-:Y:S01]  /*01b0*/  UMOV UR4, URZ ;  /* 0x0000003f00047c82 */ /* 0x000fe20008000000 */
[----:B------:R-:W-:-:S04]  /*01c0*/  UIADD3 UR24, UP0, UR5, UR28, URZ ;  /* 0x0000001c05187290 */ /* 0x000fc8000ff1e03f */
[----:B------:R-:W-:Y:S01]  /*01d0*/  ULEA.HI.X.SX32 UR25, UR5, UR29, 0x1, UP0 ;  /* 0x0000001d05197291 */ /* 0x000fe200080f0e3f */
[----:B---3--:R-:W-:Y:S11]  /*01e0*/  @P2 BRA `(.L_x_1) ;  /* 0x0000000000182947 */ /* 0x008ff60003800000 */
[----:B------:R-:W1:Y:S01]  /*01f0*/  LDS R3, [UR16+0x8] ;  /* 0x00000810ff037984 */ /* 0x000e620008000800 */
[----:B------:R-:W2:Y:S01]  /*0200*/  LDC.64 R8, c[0x0][0x210] ;  /* 0x00008400ff087b82 */ /* 0x000ea20000000a00 */
[----:B------:R-:W-:Y:S02]  /*0210*/  IMAD.MOV.U32 R4, RZ, RZ, 0x70 ;  /* 0x00000070ff047424 */ /* 0x000fe400078e00ff */
[----:B--2---:R2:W-:Y:S03]  /*0220*/  STS.64 [UR16], R8 ;  /* 0x00000008ff007988 */ /* 0x0045e60008000a10 */
[----:B-1----:R-:W-:-:S05]  /*0230*/  LOP3.LUT R3, R3, 0x10, R4, 0xd8, !PT ;  /* 0x0000001003037812 */ /* 0x002fca00078ed804 */
[----:B------:R2:W-:Y:S02]  /*0240*/  STS [UR16+0x8], R3 ;  /* 0x00000803ff007988 */ /* 0x0005e40008000810 */
.L_x_1:
[----:B------:R-:W-:Y:S05]  /*0250*/  BSYNC B0 ;  /* 0x0000000000007941 */ /* 0x000fea0003800000 */
.L_x_0:
[----:B------:R-:W-:Y:S04]  /*0260*/  BSSY B0, `(.L_x_2) ;  /* 0x000000a000007945 */ /* 0x000fe80003800000 */
[----:B------:R-:W-:Y:S05]  /*0270*/  @P2 BRA `(.L_x_3) ;  /* 0x0000000000202947 */ /* 0x000fea0003800000 */
[----:B--2---:R-:W1:Y:S01]  /*0280*/  LDS R3, [UR16+0x34] ;  /* 0x00003410ff037984 */ /* 0x004e620008000800 */
[----:B------:R-:W-:Y:S02]  /*0290*/  IMAD.MOV.U32 R4, RZ, RZ, 0x3f000000 ;  /* 0x3f000000ff047424 */ /* 0x000fe400078e00ff */
[----:B------:R-:W-:Y:S01]  /*02a0*/  @!P2 IMAD.MOV.U32 R5, RZ, RZ, 0x3f ;  /* 0x0000003fff05a424 */ /* 0x000fe200078e00ff */
[----:B------:R-:W2:Y:S02]  /*02b0*/  @!P2 LDS R8, [UR16+0x38] ;  /* 0x00003810ff08a984 */ /* 0x000ea40008000800 */
[----:B-1----:R-:W-:Y:S02]  /*02c0*/  LOP3.LUT R3, R3, 0xff000000, R4, 0xb8, !PT ;  /* 0xff00000003037812 */ /* 0x002fe400078eb804 */
[----:B--2---:R-:W-:-:S03]  /*02d0*/  @!P2 LOP3.LUT R4, R8, 0xff, R5, 0xb8, !PT ;  /* 0x000000ff0804a812 */ /* 0x004fc600078eb805 */
[----:B------:R1:W-:Y:S04]  /*02e0*/  STS [UR16+0x34], R3 ;  /* 0x00003403ff007988 */ /* 0x0003e80008000810 */
[----:B------:R1:W-:Y:S02]  /*02f0*/  @!P2 STS [UR16+0x38], R4 ;  /* 0x00003804ff00a988 */ /* 0x0003e40008000810 */
.L_x_3:
[----:B------:R-:W-:Y:S05]  /*0300*/  BSYNC B0 ;  /* 0x0000000000007941 */ /* 0x000fea0003800000 */
.L_x_2:
[----:B------:R-:W-:Y:S04]  /*0310*/  BSSY B0, `(.L_x_4) ;  /* 0x000000e000007945 */ /* 0x000fe80003800000 */
[----:B------:R-:W-:Y:S05]  /*0320*/  @P2 BRA `(.L_x_5) ;  /* 0x0000000000302947 */ /* 0x000fea0003800000 */
[----:B-1----:R-:W1:Y:S01]  /*0330*/  LDS R4, [UR16+0x34] ;  /* 0x00003410ff047984 */ /* 0x002e620008000800 */
[----:B------:R-:W3:Y:S03]  /*0340*/  LDC.64 R12, c[0x0][0x238] ;  /* 0x00008e00ff0c7b82 */ /* 0x000ee60000000a00 */
[----:B--2---:R-:W2:Y:S01]  /*0350*/  LDS R3, [UR16+0x1c] ;  /* 0x00001c10ff037984 */ /* 0x004ea20008000800 */
[C---:B---3--:R-:W-:Y:S01]  /*0360*/  SHF.L.U64.HI R8, R12.reuse, 0x1, R13 ;  /* 0x000000010c087819 */ /* 0x048fe2000001020d */
[----:B------:R-:W-:-:S03]  /*0370*/  IMAD.SHL.U32 R5, R12, 0x2, RZ ;  /* 0x000000020c057824 */ /* 0x000fc600078e00ff */
[--C-:B------:R-:W-:Y:S02]  /*0380*/  SHF.R.U32.HI R12, RZ, 0x4, R8.reuse ;  /* 0x00000004ff0c7819 */ /* 0x100fe40000011608 */
[----:B------:R-:W-:-:S05]  /*0390*/  SHF.R.U64 R5, R5, 0x4, R8 ;  /* 0x0000000405057819 */ /* 0x000fca0000001208 */
[----:B------:R3:W-:Y:S01]  /*03a0*/  STS [UR16+0xc], R5 ;  /* 0x00000c05ff007988 */ /* 0x0007e20008000810 */
[----:B-1----:R-:W-:Y:S02]  /*03b0*/  LOP3.LUT R4, R4, 0x7, RZ, 0xb8, !PT ;  /* 0x0000000704047812 */ /* 0x002fe400078eb8ff */
[----:B--2---:R-:W-:-:S03]  /*03c0*/  LOP3.LUT R3, R3, 0xf, R12, 0xb8, !PT ;  /* 0x0000000f03037812 */ /* 0x004fc600078eb80c */
[----:B------:R3:W-:Y:S04]  /*03d0*/  STS [UR16+0x34], R4 ;  /* 0x00003404ff007988 */ /* 0x0007e80008000810 */
[----:B------:R3:W-:Y:S02]  /*03e0*/  STS [UR16+0x1c], R3 ;  /* 0x00001c03ff007988 */ /* 0x0007e40008000810 */
.L_x_5:
[----:B------:R-:W-:Y:S05]  /*03f0*/  BSYNC B0 ;  /* 0x0000000000007941 */ /* 0x000fea0003800000 */
.L_x_4:
[----:B------:R-:W-:Y:S04]  /*0400*/  BSSY B1, `(.L_x_6) ;  /* 0x000001a000017945 */ /* 0x000fe80003800000 */
[----:B------:R-:W-:Y:S04]  /*0410*/  BSSY B0, `(.L_x_7) ;  /* 0x0000015000007945 */ /* 0x000fe80003800000 */
[----:B------:R-:W-:Y:S05]  /*0420*/  @P2 BRA `(.L_x_8) ;  /* 0x0000000000202947 */ /* 0x000fea0003800000 */
[----:B-123--:R-:W1:Y:S02]  /*0430*/  LDS R3, [UR16+0x34] ;  /* 0x00003410ff037984 */ /* 0x00ee640008000800 */
[----:B-1----:R-:W-:-:S05]  /*0440*/  LOP3.LUT R3, R3, 0x38, RZ, 0xb8, !PT ;  /* 0x0000003803037812 */ /* 0x002fca00078eb8ff */
[----:B------:R1:W-:Y:S01]  /*0450*/  STS [UR16+0x34], R3 ;  /* 0x00003403ff007988 */ /* 0x0003e20008000810 */
[----:B------:R-:W-:Y:S05]  /*0460*/  @P2 BRA `(.L_x_9) ;  /* 0x0000000000202947 */ /* 0x000fea0003800000 */
[----:B-1----:R-:W1:Y:S01]  /*0470*/  LDS R3, [UR16+0x8] ;  /* 0x00000810ff037984 */ /* 0x002e620008000800 */
[----:B------:R-:W-:-:S05]  /*0480*/  IMAD.MOV.U32 R4, RZ, RZ, 0x780 ;  /* 0x00000780ff047424 */ /* 0x000fca00078e00ff */
[----:B-1----:R-:W-:-:S05]  /*0490*/  LOP3.LUT R3, R3, 0x300, R4, 0xd8, !PT ;  /* 0x0000030003037812 */ /* 0x002fca00078ed804 */
[----:B------:R4:W-:Y:S02]  /*04a0*/  STS [UR16+0x8], R3 ;  /* 0x00000803ff007988 */ /* 0x0009e40008000810 */
.L_x_8:
[----:B------:R-:W-:Y:S05]  /*04b0*/  @P2 BRA `(.L_x_10) ;  /* 0x0000000000282947 */ /* 0x000fea0003800000 */
[----:B-1234-:R-:W1:Y:S02]  /*04c0*/  LDS R3, [UR16+0x8] ;  /* 0x00000810ff037984 */ /* 0x01ee640008000800 */
[----:B-1----:R-:W-:-:S05]  /*04d0*/  LOP3.LUT R3, R3, 0x1800, RZ, 0xb8, !PT ;  /* 0x0000180003037812 */ /* 0x002fca00078eb8ff */
[----:B------:R2:W-:Y:S02]  /*04e0*/  STS [UR16+0x8], R3 ;  /* 0x00000803ff007988 */ /* 0x0005e40008000810 */
.L_x_9:
[----:B------:R-:W-:Y:S05]  /*04f0*/  @P2 BREAK B0 ;  /* 0x0000000000002942 */ /* 0x000fea0003800000 */
[----:B------:R-:W-:Y:S05]  /*0500*/  @P2 BRA `(.L_x_11) ;  /* 0x0000000000242947 */ /* 0x000fea0003800000 */
[----:B------:R-:W3:Y:S01]  /*0510*/  LDS R4, [UR16+0x8] ;  /* 0x00000810ff047984 */ /* 0x000ee20008000800 */
[----:B-12---:R-:W-:-:S05]  /*0520*/  IMAD.MOV.U32 R3, RZ, RZ, 0x6000 ;  /* 0x00006000ff037424 */ /* 0x006fca00078e00ff */
[----:B---3--:R-:W-:-:S04]  /*0530*/  LOP3.LUT R3, R4, 0x6000, R3, 0xd8, !PT ;  /* 0x0000600004037812 */ /* 0x008fc800078ed803 */
[----:B------:R-:W-:-:S05]  /*0540*/  LOP3.LUT R3, R3, 0x400000, RZ, 0xb8, !PT ;  /* 0x0040000003037812 */ /* 0x000fca00078eb8ff */
[----:B------:R5:W-:Y:S02]  /*0550*/  STS [UR16+0x8], R3 ;  /* 0x00000803ff007988 */ /* 0x000be40008000810 */
.L_x_10:
[----:B------:R-:W-:Y:S05]  /*0560*/  BSYNC B0 ;  /* 0x0000000000007941 */ /* 0x000fea0003800000 */
.L_x_7:
[----:B-12345:R-:W1:Y:S02]  /*0570*/  @!P2 LDS R3, [UR16+0x8] ;  /* 0x00000810ff03a984 */ /* 0x03ee640008000800 */
[----:B-1----:R-:W-:-:S05]  /*0580*/  @!P2 LOP3.LUT R3, R3, 0x8000, RZ, 0xb8, !PT ;  /* 0x000080000303a812 */ /* 0x002fca00078eb8ff */
[----:B------:R3:W-:Y:S02]  /*0590*/  @!P2 STS [UR16+0x8], R3 ;  /* 0x00000803ff00a988 */ /* 0x0007e40008000810 */
.L_x_11:
[----:B------:R-:W-:Y:S05]  /*05a0*/  BSYNC B1 ;  /* 0x0000000000017941 */ /* 0x000fea0003800000 */
.L_x_6:
[----:B------:R-:W-:Y:S05]  /*05b0*/  WARPSYNC.ALL ;  /* 0x0000000000007948 */ /* 0x000fea0003800000 */
[----:B-123--:R-:W1:Y:S02]  /*05c0*/  LDC R3, c[0x0][0x22c] ;  /* 0x00008b00ff037b82 */ /* 0x00ee640000000800 */
[----:B-1----:R-:W-:Y:S01]  /*05d0*/  VIADD R3, R3, 0xffffffff ;  /* 0xffffffff03037836 */ /* 0x002fe20000000000 */
[----:B------:R-:W-:Y:S06]  /*05e0*/  @P0 BRA `(.L_x_12) ;  /* 0x0000000000280947 */ /* 0x000fec0003800000 */
[----:B------:R-:W1:Y:S01]  /*05f0*/  S2R R4, SR_LANEID ;  /* 0x0000000000047919 */ /* 0x000e620000000000 */
[----:B------:R-:W-:Y:S05]  /*0600*/  WARPSYNC.ALL ;  /* 0x0000000000007948 */ /* 0x000fea0003800000 */
[----:B-1----:R-:W-:-:S05]  /*0610*/  IMAD.SHL.U32 R8, R4, 0x4, RZ ;  /* 0x0000000404087824 */ /* 0x002fca00078e00ff */
[----:B------:R-:W1:Y:S01]  /*0620*/  LDS R9, [R8+UR16] ;  /* 0x0000001008097984 */ /* 0x000e620008000800 */
[----:B------:R-:W-:-:S05]  /*0630*/  IADD3 R4, P1, R8, UR24, RZ ;  /* 0x0000001808047c10 */ /* 0x000fca000ff3e0ff */
[----:B------:R-:W-:-:S05]  /*0640*/  IMAD.X R5, RZ, RZ, UR25, P1 ;  /* 0x00000019ff057e24 */ /* 0x000fca00088e06ff */
[----:B-1----:R1:W2:Y:S01]  /*0650*/  ATOMG.E.EXCH.STRONG.GPU PT, RZ, [R4], R9 ;  /* 0x0000000904ff73a8 */ /* 0x0022a200041ee100 */
[----:B------:R-:W-:-:S04]  /*0660*/  DEPBAR {5,4,3,2,1,0} ;  /* 0x0000003f0000791a */ /* 0x000fc80000000000 */
[----:B------:R1:W-:Y:S01]  /*0670*/  UTMACCTL.IV [UR24] ;  /* 0x00000000180079b9 */ /* 0x0003e20008000000 */
[----:B------:R-:W-:Y:S01]  /*0680*/  NOP ;  /* 0x0000000000007918 */ /* 0x000fe20000000000 */
.L_x_12:
[----:B------:R-:W-:Y:S05]  /*0690*/  @P0 BRA `(.L_x_13) ;  /* 0x00000000000c0947 */ /* 0x000fea0003800000 */
[----:B------:R0:W-:Y:S01]  /*06a0*/  UTMACMDFLUSH ;  /* 0x00000000000079b7 */ /* 0x0001e20000000000 */
[----:B------:R-:W-:Y:S05]  /*06b0*/  @P0 BRA `(.L_x_13) ;  /* 0x0000000000040947 */ /* 0x000fea0003800000 */
[----:B------:R-:W-:-:S04]  /*06c0*/  DEPBAR.LE SB0, 0x0 ;  /* 0x000080000000791a */ /* 0x000fc80000000000 */
.L_x_13:
[----:B------:R-:W-:Y:S05]  /*06d0*/  WARPSYNC.ALL ;  /* 0x0000000000007948 */ /* 0x000fea0003800000 */
[----:B--2---:R-:W-:Y:S06]  /*06e0*/  BAR.SYNC.DEFER_BLOCKING 0x0 ;  /* 0x0000000000007b1d */ /* 0x004fec0000010000 */
[----:B------:R-:W-:Y:S02]  /*06f0*/  BSSY B1, `(.L_x_14) ;  /* 0x000000b000017945 */ /* 0x000fe40003800000 */
[----:B------:R-:W-:Y:S06]  /*0700*/  BAR.SYNC.DEFER_BLOCKING 0x0 ;  /* 0x0000000000007b1d */ /* 0x000fec0000010000 */
[----:B------:R2:W-:Y:S01]  /*0710*/  @!P0 STS [R10], RZ ;  /* 0x000000ff0a008388 */ /* 0x0005e20000000800 */
[----:B------:R-:W-:Y:S01]  /*0720*/  NOP ;  /* 0x0000000000007918 */ /* 0x000fe20000000000 */
[----:B------:R-:W-:Y:S05]  /*0730*/  @P2 BRA `(.L_x_15) ;  /* 0x0000000000182947 */ /* 0x000fea0003800000 */
[----:B-1----:R-:W1:Y:S01]  /*0740*/  LDS R4, [UR16+0x8] ;  /* 0x00000810ff047984 */ /* 0x002e620008000800 */
[----:B------:R-:W3:Y:S01]  /*0750*/  LDC.64 R8, c[0x0][0x218] ;  /* 0x00008600ff087b82 */ /* 0x000ee20000000a00 */
[----:B------:R-:W-:Y:S02]  /*0760*/  IMAD.MOV.U32 R5, RZ, RZ, 0x70 ;  /* 0x00000070ff057424 */ /* 0x000fe400078e00ff */
[----:B---3--:R3:W-:Y:S03]  /*0770*/  STS.64 [UR16], R8 ;  /* 0x00000008ff007988 */ /* 0x0087e60008000a10 */
[----:B-1----:R-:W-:-:S05]  /*0780*/  LOP3.LUT R4, R4, 0x10, R5, 0xd8, !PT ;  /* 0x0000001004047812 */ /* 0x002fca00078ed805 */
[----:B------:R3:W-:Y:S02]  /*0790*/  STS [UR16+0x8], R4 ;  /* 0x00000804ff007988 */ /* 0x0007e40008000810 */
.L_x_15:
[----:B-1----:R-:W-:Y:S05]  /*07a0*/  BSYNC B1 ;  /* 0x0000000000017941 */ /* 0x002fea0003800000 */
.L_x_14:
[----:B------:R-:W-:Y:S04]  /*07b0*/  BSSY B1, `(.L_x_16) ;  /* 0x000000a000017945 */ /* 0x000fe80003800000 */
[----:B------:R-:W-:Y:S05]  /*07c0*/  @P2 BRA `(.L_x_17) ;  /* 0x0000000000202947 */ /* 0x000fea0003800000 */
[----:B---3--:R-:W1:Y:S01]  /*07d0*/  LDS R4, [UR16+0x34] ;  /* 0x00003410ff047984 */ /* 0x008e620008000800 */
[----:B------:R-:W-:Y:S02]  /*07e0*/  IMAD.MOV.U32 R9, RZ, RZ, 0x3f000000 ;  /* 0x3f000000ff097424 */ /* 0x000fe400078e00ff */
[----:B------:R-:W-:Y:S01]  /*07f0*/  @!P2 IMAD.MOV.U32 R8, RZ, RZ, 0x3f ;  /* 0x0000003fff08a424 */ /* 0x000fe200078e00ff */
[----:B------:R-:W3:Y:S02]  /*0800*/  @!P2 LDS R5, [UR16+0x38] ;  /* 0x00003810ff05a984 */ /* 0x000ee40008000800 */
[----:B-1----:R-:W-:Y:S02]  /*0810*/  LOP3.LUT R4, R4, 0xff000000, R9, 0xb8, !PT ;  /* 0xff00000004047812 */ /* 0x002fe400078eb809 */
[----:B---3--:R-:W-:-:S03]  /*0820*/  @!P2 LOP3.LUT R5, R5, 0xff, R8, 0xb8, !PT ;  /* 0x000000ff0505a812 */ /* 0x008fc600078eb808 */
[----:B------:R1:W-:Y:S04]  /*0830*/  STS [UR16+0x34], R4 ;  /* 0x00003404ff007988 */ /* 0x0003e80008000810 */
[----:B------:R1:W-:Y:S02]  /*0840*/  @!P2 STS [UR16+0x38], R5 ;  /* 0x00003805ff00a988 */ /* 0x0003e40008000810 */
.L_x_17:
[----:B------:R-:W-:Y:S05]  /*0850*/  BSYNC B1 ;  /* 0x0000000000017941 */ /* 0x000fea0003800000 */
.L_x_16:
[----:B------:R-:W-:Y:S04]  /*0860*/  BSSY B1, `(.L_x_18) ;  /* 0x0000004000017945 */ /* 0x000fe80003800000 */
[----:B------:R-:W-:Y:S05]  /*0870*/  @P2 BRA `(.L_x_19) ;  /* 0x0000000000082947 */ /* 0x000fea0003800000 */
[----:B------:R4:W-:Y:S04]  /*0880*/  STS [UR16+0x24], R11 ;  /* 0x0000240bff007988 */ /* 0x0009e80008000810 */
[----:B------:R4:W-:Y:S02]  /*0890*/  STS [UR16+0x20], R3 ;  /* 0x00002003ff007988 */ /* 0x0009e40008000810 */
.L_x_19:
[----:B------:R-:W-:Y:S05]  /*08a0*/  BSYNC B1 ;  /* 0x0000000000017941 */ /* 0x000fea0003800000 */
.L_x_18:
[----:B------:R-:W-:Y:S04]  /*08b0*/  BSSY B1, `(.L_x_20) ;  /* 0x000000e000017945 */ /* 0x000fe80003800000 */
[----:B------:R-:W-:Y:S05]  /*08c0*/  @P2 BRA `(.L_x_21) ;  /* 0x0000000000302947 */ /* 0x000fea0003800000 */
[----:B-1----:R-:W1:Y:S01]  /*08d0*/  LDS R5, [UR16+0x34] ;  /* 0x00003410ff057984 */ /* 0x002e620008000800 */
[----:B---3--:R-:W3:Y:S03]  /*08e0*/  LDC.64 R8, c[0x0][0x240] ;  /* 0x00009000ff087b82 */ /* 0x008ee60000000a00 */
[----:B------:R-:W5:Y:S01]  /*08f0*/  LDS R4, [UR16+0x1c] ;  /* 0x00001c10ff047984 */ /* 0x000f620008000800 */
[C---:B---3--:R-:W-:Y:S01]  /*0900*/  SHF.L.U64.HI R9, R8.reuse, 0x1, R9 ;  /* 0x0000000108097819 */ /* 0x048fe20000010209 */
[----:B------:R-:W-:-:S03]  /*0910*/  IMAD.SHL.U32 R8, R8, 0x2, RZ ;  /* 0x0000000208087824 */ /* 0x000fc600078e00ff */
[--C-:B----4-:R-:W-:Y:S02]  /*0920*/  SHF.R.U32.HI R11, RZ, 0x4, R9.reuse ;  /* 0x00000004ff0b7819 */ /* 0x110fe40000011609 */
[----:B------:R-:W-:-:S05]  /*0930*/  SHF.R.U64 R8, R8, 0x4, R9 ;  /* 0x0000000408087819 */ /* 0x000fca0000001209 */
[----:B------:R3:W-:Y:S01]  /*0940*/  STS [UR16+0xc], R8 ;  /* 0x00000c08ff007988 */ /* 0x0007e20008000810 */
[----:B-1----:R-:W-:Y:S02]  /*0950*/  LOP3.LUT R5, R5, 0x7, RZ, 0xb8, !PT ;  /* 0x0000000705057812 */ /* 0x002fe400078eb8ff */
[----:B-----5:R-:W-:-:S03]  /*0960*/  LOP3.LUT R4, R4, 0xf, R11, 0xb8, !PT ;  /* 0x0000000f04047812 */ /* 0x020fc600078eb80b */
[----:B------:R3:W-:Y:S04]  /*0970*/  STS [UR16+0x34], R5 ;  /* 0x00003405ff007988 */ /* 0x0007e80008000810 */
[----:B------:R3:W-:Y:S02]  /*0980*/  STS [UR16+0x1c], R4 ;  /* 0x00001c04ff007988 */ /* 0x0007e40008000810 */
.L_x_21:
[----:B------:R-:W-:Y:S05]  /*0990*/  BSYNC B1 ;  /* 0x0000000000017941 */ /* 0x000fea0003800000 */
.L_x_20:
[----:B------:R-:W-:Y:S04]  /*09a0*/  BSSY B2, `(.L_x_22) ;  /* 0x000001a000027945 */ /* 0x000fe80003800000 */
[----:B------:R-:W-:Y:S04]  /*09b0*/  BSSY B1, `(.L_x_23) ;  /* 0x0000015000017945 */ /* 0x000fe80003800000 */
[----:B------:R-:W-:Y:S05]  /*09c0*/  @P2 BRA `(.L_x_24) ;  /* 0x0000000000202947 */ /* 0x000fea0003800000 */
[----:B-1-3--:R-:W1:Y:S02]  /*09d0*/  LDS R4, [UR16+0x34] ;  /* 0x00003410ff047984 */ /* 0x00ae640008000800 */
[----:B-1----:R-:W-:-:S05]  /*09e0*/  LOP3.LUT R4, R4, 0x38, RZ, 0xb8, !PT ;  /* 0x0000003804047812 */ /* 0x002fca00078eb8ff */
[----:B------:R1:W-:Y:S01]  /*09f0*/  STS [UR16+0x34], R4 ;  /* 0x00003404ff007988 */ /* 0x0003e20008000810 */
[----:B------:R-:W-:Y:S05]  /*0a00*/  @P2 BRA `(.L_x_25) ;  /* 0x0000000000202947 */ /* 0x000fea0003800000 */
[----:B-1----:R-:W1:Y:S01]  /*0a10*/  LDS R4, [UR16+0x8] ;  /* 0x00000810ff047984 */ /* 0x002e620008000800 */
[----:B------:R-:W-:-:S05]  /*0a20*/  IMAD.MOV.U32 R5, RZ, RZ, 0x780 ;  /* 0x00000780ff057424 */ /* 0x000fca00078e00ff */
[----:B-1----:R-:W-:-:S05]  /*0a30*/  LOP3.LUT R4, R4, 0x300, R5, 0xd8, !PT ;  /* 0x0000030004047812 */ /* 0x002fca00078ed805 */
[----:B------:R5:W-:Y:S02]  /*0a40*/  STS [UR16+0x8], R4 ;  /* 0x00000804ff007988 */ /* 0x000be40008000810 */
.L_x_24:
[----:B------:R-:W-:Y:S05]  /*0a50*/  @P2 BRA `(.L_x_26) ;  /* 0x0000000000282947 */ /* 0x000fea0003800000 */
[----:B-1-3-5:R-:W1:Y:S02]  /*0a60*/  LDS R4, [UR16+0x8] ;  /* 0x00000810ff047984 */ /* 0x02ae640008000800 */
[----:B-1----:R-:W-:-:S05]  /*0a70*/  LOP3.LUT R4, R4, 0x1800, RZ, 0xb8, !PT ;  /* 0x0000180004047812 */ /* 0x002fca00078eb8ff */
[----:B------:R3:W-:Y:S02]  /*0a80*/  STS [UR16+0x8], R4 ;  /* 0x00000804ff007988 */ /* 0x0007e40008000810 */
.L_x_25:
[----:B------:R-:W-:Y:S05]  /*0a90*/  @P2 BREAK B1 ;  /* 0x0000000000012942 */ /* 0x000fea0003800000 */
[----:B------:R-:W-:Y:S05]  /*0aa0*/  @P2 BRA `(.L_x_27) ;  /* 0x0000000000242947 */ /* 0x000fea0003800000 */
[----:B-1-3--:R-:W1:Y:S01]  /*0ab0*/  LDS R4, [UR16+0x8] ;  /* 0x00000810ff047984 */ /* 0x00ae620008000800 */
[----:B------:R-:W-:-:S05]  /*0ac0*/  IMAD.MOV.U32 R5, RZ, RZ, 0x6000 ;  /* 0x00006000ff057424 */ /* 0x000fca00078e00ff */
[----:B-1----:R-:W-:-:S04]  /*0ad0*/  LOP3.LUT R4, R4, 0x6000, R5, 0xd8, !PT ;  /* 0x0000600004047812 */ /* 0x002fc800078ed805 */
[----:B------:R-:W-:-:S05]  /*0ae0*/  LOP3.LUT R4, R4, 0x400000, RZ, 0xb8, !PT ;  /* 0x0040000004047812 */ /* 0x000fca00078eb8ff */
[----:B------:R1:W-:Y:S02]  /*0af0*/  STS [UR16+0x8], R4 ;  /* 0x00000804ff007988 */ /* 0x0003e40008000810 */
.L_x_26:
[----:B------:R-:W-:Y:S05]  /*0b00*/  BSYNC B1 ;  /* 0x0000000000017941 */ /* 0x000fea0003800000 */
.L_x_23:
[----:B-1-3-5:R-:W1:Y:S02]  /*0b10*/  @!P2 LDS R4, [UR16+0x8] ;  /* 0x00000810ff04a984 */ /* 0x02ae640008000800 */
[----:B-1----:R-:W-:-:S05]  /*0b20*/  @!P2 LOP3.LUT R4, R4, 0x8000, RZ, 0xb8, !PT ;  /* 0x000080000404a812 */ /* 0x002fca00078eb8ff */
[----:B------:R5:W-:Y:S02]  /*0b30*/  @!P2 STS [UR16+0x8], R4 ;  /* 0x00000804ff00a988 */ /* 0x000be40008000810 */
.L_x_27:
[----:B------:R-:W-:Y:S05]  /*0b40*/  BSYNC B2 ;  /* 0x0000000000027941 */ /* 0x000fea0003800000 */
.L_x_22:
[----:B------:R-:W-:Y:S05]  /*0b50*/  WARPSYNC.ALL ;  /* 0x0000000000007948 */ /* 0x000fea0003800000 */
[----:B------:R-:W-:-:S04]  /*0b60*/  UIADD3 UR27, UR5, 0x80, URZ ;  /* 0x00000080051b7890 */ /* 0x000fc8000fffe03f */
[----:B------:R-:W-:-:S04]  /*0b70*/  UIADD3 UR26, UP0, UR27, UR28, URZ ;  /* 0x0000001c1b1a7290 */ /* 0x000fc8000ff1e03f */
[----:B------:R-:W-:Y:S01]  /*0b80*/  ULEA.HI.X.SX32 UR27, UR27, UR29, 0x1, UP0 ;  /* 0x0000001d1b1b7291 */ /* 0x000fe200080f0e3f */
[----:B------:R-:W-:Y:S11]  /*0b90*/  @P0 BRA `(.L_x_28) ;  /* 0x0000000000280947 */ /* 0x000ff60003800000 */
[----:B-1-3-5:R-:W1:Y:S01]  /*0ba0*/  S2R R4, SR_LANEID ;  /* 0x0000000000047919 */ /* 0x02ae620000000000 */
[----:B------:R-:W-:Y:S05]  /*0bb0*/  WARPSYNC.ALL ;  /* 0x0000000000007948 */ /* 0x000fea0003800000 */
[----:B-1----:R-:W-:-:S05]  /*0bc0*/  IMAD.SHL.U32 R8, R4, 0x4, RZ ;  /* 0x0000000404087824 */ /* 0x002fca00078e00ff */
[----:B------:R-:W1:Y:S01]  /*0bd0*/  LDS R9, [R8+UR16] ;  /* 0x0000001008097984 */ /* 0x000e620008000800 */
[----:B------:R-:W-:-:S05]  /*0be0*/  IADD3 R4, P1, R8, UR26, RZ ;  /* 0x0000001a08047c10 */ /* 0x000fca000ff3e0ff */
[----:B------:R-:W-:-:S05]  /*0bf0*/  IMAD.X R5, RZ, RZ, UR27, P1 ;  /* 0x0000001bff057e24 */ /* 0x000fca00088e06ff */
[----:B-1----:R1:W3:Y:S01]  /*0c00*/  ATOMG.E.EXCH.STRONG.GPU PT, RZ, [R4], R9 ;  /* 0x0000000904ff73a8 */ /* 0x0022e200041ee100 */
[----:B------:R-:W-:-:S04]  /*0c10*/  DEPBAR {5,4,3,2,1,0} ;  /* 0x0000003f0000791a */ /* 0x000fc80000000000 */
[----:B------:R1:W-:Y:S01]  /*0c20*/  UTMACCTL.IV [UR26] ;  /* 0x000000001a0079b9 */ /* 0x0003e20008000000 */
[----:B------:R-:W-:Y:S01]  /*0c30*/  NOP ;  /* 0x0000000000007918 */ /* 0x000fe20000000000 */
.L_x_28:
[----:B------:R-:W-:Y:S05]  /*0c40*/  @P0 BRA `(.L_x_29) ;  /* 0x00000000000c0947 */ /* 0x000fea0003800000 */
[----:B------:R0:W-:Y:S01]  /*0c50*/  UTMACMDFLUSH ;  /* 0x00000000000079b7 */ /* 0x0001e20000000000 */
[----:B------:R-:W-:Y:S05]  /*0c60*/  @P0 BRA `(.L_x_29) ;  /* 0x0000000000040947 */ /* 0x000fea0003800000 */
[----:B------:R-:W-:-:S04]  /*0c70*/  DEPBAR.LE SB0, 0x0 ;  /* 0x000080000000791a */ /* 0x000fc80000000000 */
.L_x_29:
[----:B------:R-:W-:Y:S05]  /*0c80*/  WARPSYNC.ALL ;  /* 0x0000000000007948 */ /* 0x000fea0003800000 */
[----:B---3--:R-:W-:Y:S06]  /*0c90*/  BAR.SYNC.DEFER_BLOCKING 0x0 ;  /* 0x0000000000007b1d */ /* 0x008fec0000010000 */
[----:B------:R-:W-:Y:S02]  /*0ca0*/  BSSY B2, `(.L_x_30) ;  /* 0x000000b000027945 */ /* 0x000fe40003800000 */
[----:B------:R-:W-:Y:S06]  /*0cb0*/  BAR.SYNC.DEFER_BLOCKING 0x0 ;  /* 0x0000000000007b1d */ /* 0x000fec0000010000 */
[----:B------:R3:W-:Y:S01]  /*0cc0*/  @!P0 STS [R10], RZ ;  /* 0x000000ff0a008388 */ /* 0x0007e20000000800 */
[----:B------:R-:W-:Y:S01]  /*0cd0*/  NOP ;  /* 0x0000000000007918 */ /* 0x000fe20000000000 */
[----:B------:R-:W-:Y:S05]  /*0ce0*/  @P2 BRA `(.L_x_31) ;  /* 0x0000000000182947 */ /* 0x000fea0003800000 */
[----:B-1---5:R-:W1:Y:S01]  /*0cf0*/  LDS R4, [UR16+0x8] ;  /* 0x00000810ff047984 */ /* 0x022e620008000800 */
[----:B------:R-:W5:Y:S01]  /*0d00*/  LDC.64 R8, c[0x0][0x220] ;  /* 0x00008800ff087b82 */ /* 0x000f620000000a00 */
[----:B------:R-:W-:Y:S02]  /*0d10*/  IMAD.MOV.U32 R5, RZ, RZ, 0x70 ;  /* 0x00000070ff057424 */ /* 0x000fe400078e00ff */
[----:B-----5:R5:W-:Y:S03]  /*0d20*/  STS.64 [UR16], R8 ;  /* 0x00000008ff007988 */ /* 0x020be60008000a10 */
[----:B-1----:R-:W-:-:S05]  /*0d30*/  LOP3.LUT R4, R4, 0x10, R5, 0xd8, !PT ;  /* 0x0000001004047812 */ /* 0x002fca00078ed805 */
[----:B------:R5:W-:Y:S02]  /*0d40*/  STS [UR16+0x8], R4 ;  /* 0x00000804ff007988 */ /* 0x000be40008000810 */
.L_x_31:
[----:B-1----:R-:W-:Y:S05]  /*0d50*/  BSYNC B2 ;  /* 0x0000000000027941 */ /* 0x002fea0003800000 */
.L_x_30:
[----:B------:R-:W-:Y:S04]  /*0d60*/  BSSY B3, `(.L_x_32) ;  /* 0x0000011000037945 */ /* 0x000fe80003800000 */
[----:B------:R-:W-:Y:S04]  /*0d70*/  BSSY B2, `(.L_x_33) ;  /* 0x000000e000027945 */ /* 0x000fe80003800000 */
[----:B------:R-:W-:Y:S05]  /*0d80*/  @P2 BRA `(.L_x_34) ;  /* 0x0000000000242947 */ /* 0x000fea0003800000 */
[----:B-----5:R-:W1:Y:S01]  /*0d90*/  LDS R4, [UR16+0x34] ;  /* 0x00003410ff047984 */ /* 0x020e620008000800 */
[----:B------:R-:W-:-:S05]  /*0da0*/  IMAD.MOV.U32 R5, RZ, RZ, 0x3f000000 ;  /* 0x3f000000ff057424 */ /* 0x000fca00078e00ff */
[----:B-1----:R-:W-:-:S05]  /*0db0*/  LOP3.LUT R4, R4, 0xff000000, R5, 0xb8, !PT ;  /* 0xff00000004047812 */ /* 0x002fca00078eb805 */
[----:B------:R1:W-:Y:S01]  /*0dc0*/  STS [UR16+0x34], R4 ;  /* 0x00003404ff007988 */ /* 0x0003e20008000810 */
[----:B------:R-:W-:Y:S05]  /*0dd0*/  @P2 BRA `(.L_x_35) ;  /* 0x00000000001c2947 */ /* 0x000fea0003800000 */
[----:B-1----:R-:W1:Y:S01]  /*0de0*/  LDS R4, [UR16+0x38] ;  /* 0x00003810ff047984 */ /* 0x002e620008000800 */
[----:B------:R-:W-:-:S05]  /*0df0*/  IMAD.MOV.U32 R5, RZ, RZ, 0x3f ;  /* 0x0000003fff057424 */ /* 0x000fca00078e00ff */
[----:B-1----:R-:W-:-:S05]  /*0e00*/  LOP3.LUT R4, R4, 0xff, R5, 0xb8, !PT ;  /* 0x000000ff04047812 */ /* 0x002fca00078eb805 */
[----:B------:R1:W-:Y:S02]  /*0e10*/  STS [UR16+0x38], R4 ;  /* 0x00003804ff007988 */ /* 0x0003e40008000810 */
.L_x_34:
[----:B------:R-:W-:Y:S05]  /*0e20*/  @P2 BREAK B2 ;  /* 0x0000000000022942 */ /* 0x000fea0003800000 */
[----:B------:R-:W-:Y:S05]  /*0e30*/  @P2 BRA `(.L_x_36) ;  /* 0x00000000000c2947 */ /* 0x000fea0003800000 */
[----:B------:R1:W-:Y:S02]  /*0e40*/  STS [UR16+0x20], R3 ;  /* 0x00002003ff007988 */ /* 0x0003e40008000810 */
.L_x_35:
[----:B------:R-:W-:Y:S05]  /*0e50*/  BSYNC B2 ;  /* 0x0000000000027941 */ /* 0x000fea0003800000 */
.L_x_33:
[----:B------:R1:W-:Y:S02]  /*0e60*/  @!P2 STS [UR16+0x24], R2 ;  /* 0x00002402ff00a988 */ /* 0x0003e40008000810 */
.L_x_36:
[----:B------:R-:W-:Y:S05]  /*0e70*/  BSYNC B3 ;  /* 0x0000000000037941 */ /* 0x000fea0003800000 */
.L_x_32:
[----:B------:R-:W-:Y:S05]  /*0e80*/  WARPSYNC.ALL ;  /* 0x0000000000007948 */ /* 0x000fea0003800000 */
[----:B------:R-:W-:Y:S04]  /*0e90*/  BSSY B3, `(.L_x_37) ;  /* 0x000000e000037945 */ /* 0x000fe80003800000 */
[----:B------:R-:W-:Y:S05]  /*0ea0*/  @P2 BRA `(.L_x_38) ;  /* 0x0000000000302947 */ /* 0x000fea0003800000 */
[----:B-1--4-:R-:W1:Y:S01]  /*0eb0*/  LDS R3, [UR16+0x34] ;  /* 0x00003410ff037984 */ /* 0x012e620008000800 */
[----:B-----5:R-:W4:Y:S03]  /*0ec0*/  LDC.64 R4, c[0x0][0x248] ;  /* 0x00009200ff047b82 */ /* 0x020f260000000a00 */
[----:B------:R-:W5:Y:S01]  /*0ed0*/  LDS R2, [UR16+0x1c] ;  /* 0x00001c10ff027984 */ /* 0x000f620008000800 */
[C---:B----4-:R-:W-:Y:S01]  /*0ee0*/  SHF.L.U64.HI R5, R4.reuse, 0x1, R5 ;  /* 0x0000000104057819 */ /* 0x050fe20000010205 */
[----:B------:R-:W-:-:S03]  /*0ef0*/  IMAD.SHL.U32 R4, R4, 0x2, RZ ;  /* 0x0000000204047824 */ /* 0x000fc600078e00ff */
[--C-:B------:R-:W-:Y:S02]  /*0f00*/  SHF.R.U32.HI R9, RZ, 0x4, R5.reuse ;  /* 0x00000004ff097819 */ /* 0x100fe40000011605 */
[----:B------:R-:W-:-:S05]  /*0f10*/  SHF.R.U64 R4, R4, 0x4, R5 ;  /* 0x0000000404047819 */ /* 0x000fca0000001205 */
[----:B------:R4:W-:Y:S01]  /*0f20*/  STS [UR16+0xc], R4 ;  /* 0x00000c04ff007988 */ /* 0x0009e20008000810 */
[----:B-1----:R-:W-:Y:S02]  /*0f30*/  LOP3.LUT R3, R3, 0x7, RZ, 0xb8, !PT ;  /* 0x0000000703037812 */ /* 0x002fe400078eb8ff */
[----:B-----5:R-:W-:-:S03]  /*0f40*/  LOP3.LUT R2, R2, 0xf, R9, 0xb8, !PT ;  /* 0x0000000f02027812 */ /* 0x020fc600078eb809 */
[----:B------:R4:W-:Y:S04]  /*0f50*/  STS [UR16+0x34], R3 ;  /* 0x00003403ff007988 */ /* 0x0009e80008000810 */
[----:B------:R4:W-:Y:S02]  /*0f60*/  STS [UR16+0x1c], R2 ;  /* 0x00001c02ff007988 */ /* 0x0009e40008000810 */
.L_x_38:
[----:B------:R-:W-:Y:S05]  /*0f70*/  BSYNC B3 ;  /* 0x0000000000037941 */ /* 0x000fea0003800000 */
.L_x_37:
[----:B------:R-:W-:Y:S04]  /*0f80*/  BSSY B3, `(.L_x_39) ;  /* 0x000001a000037945 */ /* 0x000fe80003800000 */
[----:B------:R-:W-:Y:S04]  /*0f90*/  BSSY B4, `(.L_x_40) ;  /* 0x0000015000047945 */ /* 0x000fe80003800000 */
[----:B------:R-:W-:Y:S05]  /*0fa0*/  @P2 BRA `(.L_x_41) ;  /* 0x0000000000202947 */ /* 0x000fea0003800000 */
[----:B-1--4-:R-:W1:Y:S02]  /*0fb0*/  LDS R2, [UR16+0x34] ;  /* 0x00003410ff027984 */ /* 0x012e640008000800 */
[----:B-1----:R-:W-:-:S05]  /*0fc0*/  LOP3.LUT R2, R2, 0x38, RZ, 0xb8, !PT ;  /* 0x0000003802027812 */ /* 0x002fca00078eb8ff */
[----:B------:R1:W-:Y:S01]  /*0fd0*/  STS [UR16+0x34], R2 ;  /* 0x00003402ff007988 */ /* 0x0003e20008000810 */
[----:B------:R-:W-:Y:S05]  /*0fe0*/  @P2 BRA `(.L_x_42) ;  /* 0x0000000000202947 */ /* 0x000fea0003800000 */
[----:B-1----:R-:W1:Y:S01]  /*0ff0*/  LDS R2, [UR16+0x8] ;  /* 0x00000810ff027984 */ /* 0x002e620008000800 */
[----:B------:R-:W-:-:S05]  /*1000*/  IMAD.MOV.U32 R3, RZ, RZ, 0x780 ;  /* 0x00000780ff037424 */ /* 0x000fca00078e00ff */
[----:B-1----:R-:W-:-:S05]  /*1010*/  LOP3.LUT R2, R2, 0x300, R3, 0xd8, !PT ;  /* 0x0000030002027812 */ /* 0x002fca00078ed803 */
[----:B------:R1:W-:Y:S02]  /*1020*/  STS [UR16+0x8], R2 ;  /* 0x00000802ff007988 */ /* 0x0003e40008000810 */
.L_x_41:
[----:B------:R-:W-:Y:S05]  /*1030*/  @P2 BRA `(.L_x_43) ;  /* 0x0000000000282947 */ /* 0x000fea0003800000 */
[----:B-1--4-:R-:W1:Y:S02]  /*1040*/  LDS R2, [UR16+0x8] ;  /* 0x00000810ff027984 */ /* 0x012e640008000800 */
[----:B-1----:R-:W-:-:S05]  /*1050*/  LOP3.LUT R2, R2, 0x1800, RZ, 0xb8, !PT ;  /* 0x0000180002027812 */ /* 0x002fca00078eb8ff */
[----:B------:R4:W-:Y:S02]  /*1060*/  STS [UR16+0x8], R2 ;  /* 0x00000802ff007988 */ /* 0x0009e40008000810 */
.L_x_42:
[----:B------:R-:W-:Y:S05]  /*1070*/  @P2 BREAK B4 ;  /* 0x0000000000042942 */ /* 0x000fea0003800000 */
[----:B------:R-:W-:Y:S05]  /*1080*/  @P2 BRA `(.L_x_44) ;  /* 0x0000000000242947 */ /* 0x000fea0003800000 */
[----:B-1--4-:R-:W1:Y:S01]  /*1090*/  LDS R2, [UR16+0x8] ;  /* 0x00000810ff027984 */ /* 0x012e620008000800 */
[----:B------:R-:W-:-:S05]  /*10a0*/  IMAD.MOV.U32 R3, RZ, RZ, 0x6000 ;  /* 0x00006000ff037424 */ /* 0x000fca00078e00ff */
[----:B-1----:R-:W-:-:S04]  /*10b0*/  LOP3.LUT R2, R2, 0x6000, R3, 0xd8, !PT ;  /* 0x0000600002027812 */ /* 0x002fc800078ed803 */
[----:B------:R-:W-:-:S05]  /*10c0*/  LOP3.LUT R2, R2, 0x400000, RZ, 0xb8, !PT ;  /* 0x0040000002027812 */ /* 0x000fca00078eb8ff */
[----:B------:R1:W-:Y:S02]  /*10d0*/  STS [UR16+0x8], R2 ;  /* 0x00000802ff007988 */ /* 0x0003e40008000810 */
.L_x_43:
[----:B------:R-:W-:Y:S05]  /*10e0*/  BSYNC B4 ;  /* 0x0000000000047941 */ /* 0x000fea0003800000 */
.L_x_40:
[----:B-1--4-:R-:W1:Y:S02]  /*10f0*/  @!P2 LDS R2, [UR16+0x8] ;  /* 0x00000810ff02a984 */ /* 0x012e640008000800 */
[----:B-1----:R-:W-:-:S05]  /*1100*/  @!P2 LOP3.LUT R2, R2, 0x8000, RZ, 0xb8, !PT ;  /* 0x000080000202a812 */ /* 0x002fca00078eb8ff */
[----:B------:R1:W-:Y:S02]  /*1110*/  @!P2 STS [UR16+0x8], R2 ;  /* 0x00000802ff00a988 */ /* 0x0003e40008000810 */
.L_x_44:
[----:B------:R-:W-:Y:S05]  /*1120*/  BSYNC B3 ;  /* 0x0000000000037941 */ /* 0x000fea0003800000 */
.L_x_39:
[----:B------:R-:W-:Y:S05]  /*1130*/  WARPSYNC.ALL ;  /* 0x0000000000007948 */ /* 0x000fea0003800000 */
[----:B------:R-:W-:-:S04]  /*1140*/  UIADD3 UR5, UR5, 0x100, URZ ;  /* 0x0000010005057890 */ /* 0x000fc8000fffe03f */
[----:B------:R-:W-:-:S04]  /*1150*/  UIADD3 UR28, UP0, UR5, UR28, URZ ;  /* 0x0000001c051c7290 */ /* 0x000fc8000ff1e03f */
[----:B------:R-:W-:Y:S01]  /*1160*/  ULEA.HI.X.SX32 UR29, UR5, UR29, 0x1, UP0 ;  /* 0x0000001d051d7291 */ /* 0x000fe200080f0e3f */
[----:B------:R-:W-:Y:S11]  /*1170*/  @P0 BRA `(.L_x_45) ;  /* 0x0000000000280947 */ /* 0x000ff60003800000 */
[----:B-1--4-:R-:W5:Y:S01]  /*1180*/  S2R R2, SR_LANEID ;  /* 0x0000000000027919 */ /* 0x012f620000000000 */
[----:B------:R-:W-:Y:S05]  /*1190*/  WARPSYNC.ALL ;  /* 0x0000000000007948 */ /* 0x000fea0003800000 */
[----:B-----5:R-:W-:-:S05]  /*11a0*/  IMAD.SHL.U32 R4, R2, 0x4, RZ ;  /* 0x0000000402047824 */ /* 0x020fca00078e00ff */
[----:B------:R-:W1:Y:S01]  /*11b0*/  LDS R5, [R4+UR16] ;  /* 0x0000001004057984 */ /* 0x000e620008000800 */
[----:B------:R-:W-:-:S05]  /*11c0*/  IADD3 R2, P1, R4, UR28, RZ ;  /* 0x0000001c04027c10 */ /* 0x000fca000ff3e0ff */
[----:B------:R-:W-:-:S05]  /*11d0*/  IMAD.X R3, RZ, RZ, UR29, P1 ;  /* 0x0000001dff037e24 */ /* 0x000fca00088e06ff */
[----:B-1----:R1:W4:Y:S01]  /*11e0*/  ATOMG.E.EXCH.STRONG.GPU PT, RZ, [R2], R5 ;  /* 0x0000000502ff73a8 */ /* 0x00232200041ee100 */
[----:B------:R-:W-:-:S04]  /*11f0*/  DEPBAR {5,4,3,2,1,0} ;  /* 0x0000003f0000791a */ /* 0x000fc80000000000 */
[----:B------:R1:W-:Y:S01]  /*1200*/  UTMACCTL.IV [UR28] ;  /* 0x000000001c0079b9 */ /* 0x0003e20008000000 */
[----:B------:R-:W-:Y:S01]  /*1210*/  NOP ;  /* 0x0000000000007918 */ /* 0x000fe20000000000 */
.L_x_45:
[----:B------:R-:W-:Y:S05]  /*1220*/  @P0 BRA `(.L_x_46) ;  /* 0x00000000000c0947 */ /* 0x000fea0003800000 */
[----:B------:R0:W-:Y:S01]  /*1230*/  UTMACMDFLUSH ;  /* 0x00000000000079b7 */ /* 0x0001e20000000000 */
[----:B------:R-:W-:Y:S05]  /*1240*/  @P0 BRA `(.L_x_46) ;  /* 0x0000000000040947 */ /* 0x000fea0003800000 */
[----:B------:R-:W-:-:S04]  /*1250*/  DEPBAR.LE SB0, 0x0 ;  /* 0x000080000000791a */ /* 0x000fc80000000000 */
.L_x_46:
[----:B------:R-:W-:Y:S05]  /*1260*/  WARPSYNC.ALL ;  /* 0x0000000000007948 */ /* 0x000fea0003800000 */
[----:B----4-:R-:W-:Y:S01]  /*1270*/  BAR.SYNC.DEFER_BLOCKING 0x0 ;  /* 0x0000000000007b1d */ /* 0x010fe20000010000 */
[----:B------:R-:W-:Y:S01]  /*1280*/  ISETP.GE.AND P0, PT, R7, 0x1, PT ;  /* 0x000000010700780c */ /* 0x000fe20003f06270 */
[----:B------:R-:W-:Y:S01]  /*1290*/  USHF.L.U32 UR14, UR30, 0x6, URZ ;  /* 0x000000061e0e7899 */ /* 0x000fe2000800063f */
[----:B------:R-:W-:Y:S02]  /*12a0*/  CS2R R24, SRZ ;  /* 0x0000000000187805 */ /* 0x000fe4000001ff00 */
[----:B------:R-:W-:-:S02]  /*12b0*/  CS2R R26, SRZ ;  /* 0x00000000001a7805 */ /* 0x000fc4000001ff00 */
[----:B------:R-:W-:Y:S01]  /*12c0*/  CS2R R28, SRZ ;  /* 0x00000000001c7805 */ /* 0x000fe2000001ff00 */
[----:B------:R-:W-:Y:S01]  /*12d0*/  VOTEU.ALL UP0, P2 ;  /* 0x00000000003f7886 */ /* 0x000fe20001000000 */
[----:B------:R-:W-:Y:S01]  /*12e0*/  UMOV UR6, 0x1 ;  /* 0x0000000100067882 */ /* 0x000fe20000000000 */
[----:B------:R-:W-:Y:S01]  /*12f0*/  VOTEU.ALL UP1, P2 ;  /* 0x00000000003f7886 */ /* 0x000fe20001020000 */
[----:B------:R-:W-:Y:S01]  /*1300*/  VOTEU.ALL UP2, P2 ;  /* 0x00000000003f7886 */ /* 0x000fe20001040000 */
[----:B------:R-:W-:Y:S01]  /*1310*/  VOTEU.ALL UP3, P2 ;  /* 0x00000000003f7886 */ /* 0x000fe20001060000 */
[----:B------:R-:W-:-:S04]  /*1320*/  @!UP0 UIADD3 UR8, -UR6, 0x100000, URZ ;  /* 0x0010000006088890 */ /* 0x000fc8000fffe13f */
[----:B------:R-:W-:Y:S02]  /*1330*/  @!UP0 USHF.L.U32 UR9, UR8, 0xb, URZ ;  /* 0x0000000b08098899 */ /* 0x000fe4000800063f */
[----:B------:R-:W-:Y:S01]  /*1340*/  @!UP0 USHF.L.U32 UR8, UR8, 0x1, URZ ;  /* 0x0000000108088899 */ /* 0x000fe2000800063f */
[----:B------:R-:W-:Y:S01]  /*1350*/  CS2R R30, SRZ ;  /* 0x00000000001e7805 */ /* 0x000fe2000001ff00 */
        /* <DEDUP_REMOVED lines=12> */
[----:B------:R-:W-:Y:S01]  /*1420*/  VOTEU.ALL UP0, P2 ;  /* 0x00000000003f7886 */ /* 0x000fe20001000000 */
[----:B------:R-:W-:Y:S01]  /*1430*/  CS2R R38, SRZ ;  /* 0x0000000000267805 */ /* 0x000fe2000001ff00 */
[----:B------:R-:W4:Y:S03]  /*1440*/  FENCE.VIEW.ASYNC.S ;  /* 0x00000000000073c6 */ /* 0x000f260000000000 */
[----:B----4-:R-:W4:Y:S02]  /*1450*/  @!UP0 SYNCS.EXCH.64 URZ, [UR16+0x10000], UR8 ;  /* 0x01000008103f85b2 */ /* 0x010f240008000100 */
[----:B----4-:R-:W-:Y:S06]  /*1460*/  BAR.SYNC.DEFER_BLOCKING 0x0 ;  /* 0x0000000000007b1d */ /* 0x010fec0000010000 */
[----:B------:R4:W2:Y:S02]  /*1470*/  @!UP1 SYNCS.EXCH.64 URZ, [UR16+0x10008], UR10 ;  /* 0x0100080a103f95b2 */ /* 0x0008a40008000100 */
[----:B--2---:R-:W-:Y:S01]  /*1480*/  BAR.SYNC.DEFER_BLOCKING 0x0 ;  /* 0x0000000000007b1d */ /* 0x004fe20000010000 */
[----:B----4-:R-:W-:-:S05]  /*1490*/  USHF.L.U32 UR11, UR31, 0x6, URZ ;  /* 0x000000061f0b7899 */ /* 0x010fca000800063f */
[----:B------:R2:W4:Y:S02]  /*14a0*/  @!UP2 SYNCS.EXCH.64 URZ, [UR16+0x10010], UR12 ;  /* 0x0100100c103fa5b2 */ /* 0x0005240008000100 */
[----:B----4-:R-:W-:Y:S06]  /*14b0*/  BAR.SYNC.DEFER_BLOCKING 0x0 ;  /* 0x0000000000007b1d */ /* 0x010fec0000010000 */
[----:B------:R2:W4:Y:S01]  /*14c0*/  @!UP3 SYNCS.EXCH.64 URZ, [UR16+0x10018], UR6 ;  /* 0x01001806103fb5b2 */ /* 0x0005220008000100 */
[----:B------:R-:W-:Y:S05]  /*14d0*/  @!P0 BRA `(.L_x_47) ;  /* 0x0000000400308947 */ /* 0x000fea0003800000 */
[----:B-----5:R-:W5:Y:S01]  /*14e0*/  LDC R4, c[0x0][0x230] ;  /* 0x00008c00ff047b82 */ /* 0x020f620000000800 */
[----:B-1----:R-:W-:Y:S02]  /*14f0*/  SHF.R.U32.HI R2, RZ, 0x5, R0 ;  /* 0x00000005ff027819 */ /* 0x002fe40000011600 */
[----:B------:R-:W-:Y:S02]  /*1500*/  CS2R R24, SRZ ;  /* 0x0000000000187805 */ /* 0x000fe4000001ff00 */
[----:B------:R-:W-:Y:S02]  /*1510*/  CS2R R26, SRZ ;  /* 0x00000000001a7805 */ /* 0x000fe4000001ff00 */
[----:B------:R-:W-:Y:S02]  /*1520*/  CS2R R28, SRZ ;  /* 0x00000000001c7805 */ /* 0x000fe4000001ff00 */
[----:B------:R-:W-:Y:S02]  /*1530*/  R2UR UR36, R2 ;  /* 0x00000000022472ca */ /* 0x000fe400000e0000 */
[----:B------:R-:W-:-:S02]  /*1540*/  CS2R R30, SRZ ;  /* 0x00000000001e7805 */ /* 0x000fc4000001ff00 */
[----:B------:R-:W-:Y:S02]  /*1550*/  CS2R R32, SRZ ;  /* 0x0000000000207805 */ /* 0x000fe4000001ff00 */
[----:B------:R-:W-:Y:S02]  /*1560*/  CS2R R34, SRZ ;  /* 0x0000000000227805 */ /* 0x000fe4000001ff00 */
[----:B------:R-:W-:Y:S02]  /*1570*/  CS2R R36, SRZ ;  /* 0x0000000000247805 */ /* 0x000fe4000001ff00 */
[----:B------:R-:W-:Y:S01]  /*1580*/  CS2R R38, SRZ ;  /* 0x0000000000267805 */ /* 0x000fe2000001ff00 */
[----:B------:R-:W-:Y:S01]  /*1590*/  UMOV UR5, URZ ;  /* 0x0000003f00057c82 */ /* 0x000fe20008000000 */
[----:B------:R-:W-:-:S05]  /*15a0*/  UMOV UR10, URZ ;  /* 0x0000003f000a7c82 */ /* 0x000fca0008000000 */
.L_x_49:
[----:B----4-:R-:W-:Y:S01]  /*15b0*/  BAR.SYNC.DEFER_BLOCKING 0x0 ;  /* 0x0000000000007b1d */ /* 0x010fe20000010000 */
[----:B------:R-:W-:Y:S01]  /*15c0*/  ULEA UR32, UR5, UR16, 0x3 ;  /* 0x0000001005207291 */ /* 0x000fe2000f8e183f */
[----:B------:R-:W-:Y:S01]  /*15d0*/  @!P2 IMAD.MOV.U32 R3, RZ, RZ, 0x4000 ;  /* 0x00004000ff03a424 */ /* 0x000fe200078e00ff */
[----:B------:R-:W-:Y:S01]  /*15e0*/  ELECT P1, URZ, PT ;  /* 0x00000000003f782f */ /* 0x000fe20003820000 */
[----:B------:R-:W-:Y:S01]  /*15f0*/  IMAD.U32 R2, RZ, RZ, UR4 ;  /* 0x00000004ff027e24 */ /* 0x000fe2000f8e00ff */
[----:B------:R-:W-:Y:S02]  /*1600*/  ULEA UR8, UR5, UR16, 0xd ;  /* 0x0000001005087291 */ /* 0x000fe4000f8e683f */
[----:B------:R-:W-:Y:S02]  /*1610*/  ISETP.LT.U32.AND P1, PT, R6, 0x20, P1 ;  /* 0x000000200600780c */ /* 0x000fe40000f21070 */
[----:B------:R-:W-:Y:S02]  /*1620*/  ELECT P0, URZ, PT ;  /* 0x00000000003f782f */ /* 0x000fe40003800000 */
[----:B------:R-:W-:Y:S01]  /*1630*/  SHF.L.U32 R2, R2, 0x1f, RZ ;  /* 0x0000001f02027819 */ /* 0x000fe200000006ff */
[----:B--2---:R-:W-:Y:S01]  /*1640*/  UIADD3 UR12, UR8, 0x8000, URZ ;  /* 0x00008000080c7890 */ /* 0x004fe2000fffe03f */
[----:B------:R-:W-:Y:S01]  /*1650*/  ISETP.LT.U32.AND P0, PT, R6, 0x20, P0 ;  /* 0x000000200600780c */ /* 0x000fe20000701070 */
[----:B------:R-:W-:Y:S01]  /*1660*/  UMOV UR15, UR10 ;  /* 0x0000000a000f7c82 */ /* 0x000fe20008000000 */
[----:B------:R-:W-:-:S02]  /*1670*/  ULOP3.LUT UR17, UR36, 0x4, URZ, 0xc0, !UPT ;  /* 0x0000000424117892 */ /* 0x000fc4000f8ec03f */
[----:B------:R-:W-:Y:S02]  /*1680*/  USHF.R.U32.HI UR20, URZ, 0x4, UR8 ;  /* 0x000000043f147899 */ /* 0x000fe40008011608 */
[----:B------:R-:W-:Y:S01]  /*1690*/  ULEA.HI UR17, UR12, UR17, URZ, 0x1c ;  /* 0x000000110c117291 */ /* 0x000fe2000f8fe03f */
[----:B------:R-:W-:Y:S01]  /*16a0*/  VOTEU.ANY UP0, P1 ;  /* 0x00000000003f7886 */ /* 0x000fe20000800100 */
[----:B------:R-:W-:Y:S01]  /*16b0*/  VOTEU.ANY UP2, P1 ;  /* 0x00000000003f7886 */ /* 0x000fe20000840100 */
[----:B------:R-:W-:Y:S01]  /*16c0*/  USGXT.U32 UR20, UR20, 0xe ;  /* 0x0000000e1414789a */ /* 0x000fe20008000000 */
[----:B------:R1:W-:Y:S01]  /*16d0*/  @!P2 SYNCS.ARRIVE.TRANS64 RZ, [UR32+0x10000], R3 ;  /* 0x01000003ffffa9a7 */ /* 0x0003e20008000020 */
[----:B------:R2:W-:Y:S06]  /*16e0*/  MEMBAR.ALL.CTA ;  /* 0x0000000000007992 */ /* 0x0005ec0000008000 */
[----:B--2---:R-:W2:Y:S01]  /*16f0*/  FENCE.VIEW.ASYNC.S ;  /* 0x00000000000073c6 */ /* 0x004ea20000000000 */
[----:B------:R-:W-:Y:S01]  /*1700*/  @UP0 UIADD3 UR9, UR32, 0x10000, URZ ;  /* 0x0001000020090890 */ /* 0x000fe2000fffe03f */
[----:B------:R-:W-:Y:S01]  /*1710*/  @UP0 UMOV UR6, UR24 ;  /* 0x0000001800060c82 */ /* 0x000fe20008000000 */
[----:B------:R-:W-:Y:S01]  /*1720*/  @UP0 UMOV UR7, UR25 ;  /* 0x0000001900070c82 */ /* 0x000fe20008000000 */
[----:B--2---:R-:W-:Y:S01]  /*1730*/  VOTEU.ANY UP1, P0 ;  /* 0x00000000003f7886 */ /* 0x004fe20000020100 */
[----:B------:R-:W-:Y:S01]  /*1740*/  VOTEU.ANY UP3, P0 ;  /* 0x00000000003f7886 */ /* 0x000fe20000060100 */
[----:B------:R-:W-:Y:S01]  /*1750*/  ULOP3.LUT UR22, UR17, 0x3fff, URZ, 0xc0, !UPT ;  /* 0x00003fff11167892 */ /* 0x000fe2000f8ec03f */
[----:B------:R-:W-:-:S02]  /*1760*/  UMOV UR21, 0x40000040 ;  /* 0x4000004000157882 */ /* 0x000fc40000000000 */
[----:B------:R-:W-:Y:S01]  /*1770*/  @UP1 UIADD3 UR13, UR32, 0x10000, URZ ;  /* 0x00010000200d1890 */ /* 0x000fe2000fffe03f */
[----:B------:R-:W-:Y:S01]  /*1780*/  @UP1 UMOV UR18, UR26 ;  /* 0x0000001a00121c82 */ /* 0x000fe20008000000 */
[----:B------:R-:W-:Y:S01]  /*1790*/  @UP1 UMOV UR19, UR27 ;  /* 0x0000001b00131c82 */ /* 0x000fe20008000000 */
[----:B------:R-:W-:Y:S01]  /*17a0*/  UMOV UR23, 0x40000040 ;  /* 0x4000004000177882 */ /* 0x000fe20000000000 */
[----:B------:R-:W-:Y:S06]  /*17b0*/  BAR.SYNC.DEFER_BLOCKING 0x0 ;  /* 0x0000000000007b1d */ /* 0x000fec0000010000 */
[----:B------:R1:W-:Y:S02]  /*17c0*/  @UP2 UTMALDG.2D [UR8], [UR6] ;  /* 0x00000008060025b4 */ /* 0x0003e40008008000 */
[----:B------:R-:W-:Y:S06]  /*17d0*/  BAR.SYNC.DEFER_BLOCKING 0x0 ;  /* 0x0000000000007b1d */ /* 0x000fec0000010000 */
[----:B------:R1:W-:Y:S02]  /*17e0*/  @UP3 UTMALDG.2D [UR12], [UR18] ;  /* 0x0000000c120035b4 */ /* 0x0003e40008008000 */
[----:B------:R-:W-:Y:S06]  /*17f0*/  BAR.SYNC.DEFER_BLOCKING 0x0 ;  /* 0x0000000000007b1d */ /* 0x000fec0000010000 */
[----:B------:R-:W2:Y:S02]  /*1800*/  SYNCS.PHASECHK.TRANS64.TRYWAIT P0, [UR32+0x10000], R2 ;  /* 0x01000002ff0075a7 */ /* 0x000ea40008000160 */
[----:B-12---:R-:W-:Y:S05]  /*1810*/  @!P0 BRA `(.L_x_48) ;  /* 0x0000000400208947 */ /* 0x006fea0003800000 */
.L_x_50:
[----:B------:R-:W-:Y:S02]  /*1820*/  WARPGROUP.DEPBAR.LE gsb0, 0x0 ;  /* 0x00008000000079c5 */ /* 0x000fe40000010000 */
[----:B------:R-:W-:Y:S01]  /*1830*/  WARPGROUP.ARRIVE ;  /* 0x00000000000079c5 */ /* 0x000fe20000000000 */
[----:B------:R-:W-:Y:S01]  /*1840*/  UMOV UR6, URZ ;  /* 0x0000003f00067c82 */ /* 0x000fe20008000000 */
[----:B------:R-:W-:Y:S01]  /*1850*/  UMOV UR7, URZ ;  /* 0x0000003f00077c82 */ /* 0x000fe20008000000 */
[----:B------:R-:W-:Y:S02]  /*1860*/  UIADD3 UR10, UR10, 0x40, URZ ;  /* 0x000000400a0a7890 */ /* 0x000fe4000fffe03f */
[----:B------:R-:W-:Y:S01]  /*1870*/  UIADD3 UR5, UR5, 0x1, URZ ;  /* 0x0000000105057890 */ /* 0x000fe2000fffe03f */
[----:B------:R-:W-:Y:S01]  /*1880*/  HGMMA.64x32x16.F32 R24, gdesc[UR20].tnspB, R24 ;  /* 0x40600000141879f0 */ /* 0x000fe20008700818 */
[----:B------:R-:W-:Y:S02]  /*1890*/  UIADD3 UR20, UP0, UR20, 0x2, URZ ;  /* 0x0000000214147890 */ /* 0x000fe4000ff1e03f */
[----:B------:R-:W-:Y:S01]  /*18a0*/  UIADD3 UR22, UP1, UR22, 0x80, URZ ;  /* 0x0000008016167890 */ /* 0x000fe2000ff3e03f */
[----:B-----5:R-:W-:Y:S01]  /*18b0*/  ISETP.LE.AND P0, PT, R4, UR10, PT ;  /* 0x0000000a04007c0c */ /* 0x020fe2000bf03270 */
[----:B------:R-:W-:-:S02]  /*18c0*/  UIADD3.X UR21, UR6, 0x40000040, URZ, UP0, !UPT ;  /* 0x4000004006157890 */ /* 0x000fc400087fe43f */
[----:B------:R-:W-:Y:S02]  /*18d0*/  UIADD3.X UR23, UR7, 0x40000040, URZ, UP1, !UPT ;  /* 0x4000004007177890 */ /* 0x000fe40008ffe43f */
[----:B------:R-:W-:Y:S02]  /*18e0*/  UIADD3.64 UR32, UR20, 0x2, URZ ;  /* 0x0000000214207897 */ /* 0x000fe4000fffe03f */
[----:B------:R-:W-:Y:S02]  /*18f0*/  UIADD3.64 UR34, UR22, 0x80, URZ ;  /* 0x0000008016227897 */ /* 0x000fe4000fffe03f */
[----:B------:R-:W-:-:S04]  /*1900*/  UISETP.NE.U32.AND UP0, UPT, UR5, 0x4, UPT ;  /* 0x000000040500788c */ /* 0x000fc8000bf05070 */
[----:B------:R-:W-:Y:S02]  /*1910*/  USEL UR6, URZ, 0x1, UP0 ;  /* 0x000000013f067887 */ /* 0x000fe40008000000 */
[----:B------:R-:W-:Y:S02]  /*1920*/  USEL UR5, UR5, URZ, UP0 ;  /* 0x0000003f05057287 */ /* 0x000fe40008000000 */
[----:B------:R-:W-:Y:S01]  /*1930*/  ULOP3.LUT UR4, UR4, UR6, URZ, 0x3c, !UPT ;  /* 0x0000000604047292 */ /* 0x000fe2000f8e3c3f */
[----:B------:R-:W-:Y:S01]  /*1940*/  HGMMA.64x32x16.F32 R24, gdesc[UR20].tnspB, R24 ;  /* 0x40600000141879f0 */ /* 0x000fe20008700818 */
[----:B------:R-:W-:Y:S02]  /*1950*/  UIADD3.64 UR20, UR20, 0x4, URZ ;  /* 0x0000000414147897 */ /* 0x000fe4000fffe03f */
[----:B------:R-:W-:Y:S01]  /*1960*/  UIADD3.64 UR22, UR22, 0x100, URZ ;  /* 0x0000010016167897 */ /* 0x000fe2000fffe03f */
[----:B------:R-:W-:Y:S08]  /*1970*/  HGMMA.64x32x16.F32 R24, gdesc[UR32].tnspB, R24 ;  /* 0x40600000201879f0 */ /* 0x000ff00008700818 */
[----:B------:R-:W-:Y:S01]  /*1980*/  HGMMA.64x32x16.F32 R24, gdesc[UR20].tnspB, R24, gsb0 ;  /* 0x40600000141879f0 */ /* 0x000fe20008000818 */
[----:B------:R-:W-:Y:S05]  /*1990*/  @!P0 BRA `(.L_x_49) ;  /* 0xfffffffc00048947 */ /* 0x000fea000383ffff */
.L_x_47:
[----:B------:R-:W-:Y:S02]  /*19a0*/  WARPGROUP.DEPBAR.LE gsb0, 0x0 ;  /* 0x00008000000079c5 */ /* 0x000fe40000010000 */
[----:B----4-:R-:W-:Y:S01]  /*19b0*/  BAR.SYNC.DEFER_BLOCKING 0x0 ;  /* 0x0000000000007b1d */ /* 0x010fe20000010000 */
[C---:B-1----:R-:W-:Y:S01]  /*19c0*/  IMAD.SHL.U32 R2, R0.reuse, 0x40, RZ ;  /* 0x0000004000027824 */ /* 0x042fe200078e00ff */
[----:B-----5:R-:W-:Y:S01]  /*19d0*/  SHF.R.U32.HI R4, RZ, 0x1, R0 ;  /* 0x00000001ff047819 */ /* 0x020fe20000011600 */
[----:B------:R-:W-:Y:S01]  /*19e0*/  IMAD.SHL.U32 R3, R0, 0x10, RZ ;  /* 0x0000001000037824 */ /* 0x000fe200078e00ff */
[----:B------:R-:W-:Y:S02]  /*19f0*/  F2FP.F16.F32.PACK_AB R24, R25, R24 ;  /* 0x000000181918723e */ /* 0x000fe400000000ff */
[----:B------:R-:W-:Y:S02]  /*1a00*/  ELECT P0, URZ, PT ;  /* 0x00000000003f782f */ /* 0x000fe40003800000 */
[----:B------:R-:W-:Y:S01]  /*1a10*/  LOP3.LUT R2, R2, 0x1800, RZ, 0xc0, !PT ;  /* 0x0000180002027812 */ /* 0x000fe200078ec0ff */
[----:B------:R-:W-:Y:S01]  /*1a20*/  UMOV UR17, UR14 ;  /* 0x0000000e00117c82 */ /* 0x000fe20008000000 */
[----:B------:R-:W-:Y:S01]  /*1a30*/  LOP3.LUT R5, R4, 0x40, RZ, 0xc0, !PT ;  /* 0x0000004004057812 */ /* 0x000fe200078ec0ff */
[----:B------:R-:W-:Y:S01]  /*1a40*/  UMOV UR18, UR11 ;  /* 0x0000000b00127c82 */ /* 0x000fe20008000000 */
[----:B------:R-:W-:-:S02]  /*1a50*/  LOP3.LUT R2, R2, 0x70, R3, 0xf8, !PT ;  /* 0x0000007002027812 */ /* 0x000fc400078ef803 */
[----:B------:R-:W-:Y:S01]  /*1a60*/  LOP3.LUT R5, R5, 0x10, R0, 0xf8, !PT ;  /* 0x0000001005057812 */ /* 0x000fe200078ef800 */
[----:B------:R-:W-:Y:S01]  /*1a70*/  IMAD.SHL.U32 R0, R0, 0x80, RZ ;  /* 0x0000008000007824 */ /* 0x000fe200078e00ff */
[----:B------:R-:W-:Y:S02]  /*1a80*/  F2FP.F16.F32.PACK_AB R25, R27, R26 ;  /* 0x0000001a1b19723e */ /* 0x000fe400000000ff */
[----:B------:R-:W-:Y:S02]  /*1a90*/  LOP3.LUT R5, R2, R5, RZ, 0x3c, !PT ;  /* 0x0000000502057212 */ /* 0x000fe400078e3cff */
[----:B------:R-:W-:Y:S02]  /*1aa0*/  F2FP.F16.F32.PACK_AB R32, R33, R32 ;  /* 0x000000202120723e */ /* 0x000fe400000000ff */
[----:B------:R-:W-:Y:S02]  /*1ab0*/  LOP3.LUT R0, R5, 0x780, R0, 0xf8, !PT ;  /* 0x0000078005007812 */ /* 0x000fe400078ef800 */
[----:B------:R-:W-:Y:S01]  /*1ac0*/  F2FP.F16.F32.PACK_AB R26, R29, R28 ;  /* 0x0000001c1d1a723e */ /* 0x000fe200000000ff */
[----:B------:R-:W1:Y:S02]  /*1ad0*/  @!P2 SYNCS.CCTL.IV [UR16+0x10000] ;  /* 0x01000000ff00a9b1 */ /* 0x000e640008000010 */
[----:B-1----:R-:W-:Y:S01]  /*1ae0*/  BAR.SYNC.DEFER_BLOCKING 0x0 ;  /* 0x0000000000007b1d */ /* 0x002fe20000010000 */
[C---:B------:R-:W-:Y:S01]  /*1af0*/  LOP3.LUT R2, R0.reuse, 0x20, RZ, 0x3c, !PT ;  /* 0x0000002000027812 */ /* 0x040fe200078e3cff */
[----:B------:R-:W-:Y:S01]  /*1b00*/  VIADD R0, R0, UR16 ;  /* 0x0000001000007c36 */ /* 0x000fe20008000000 */
[----:B------:R-:W-:-:S02]  /*1b10*/  F2FP.F16.F32.PACK_AB R27, R31, R30 ;  /* 0x0000001e1f1b723e */ /* 0x000fc400000000ff */
[----:B------:R-:W-:Y:S01]  /*1b20*/  F2FP.F16.F32.PACK_AB R33, R35, R34 ;  /* 0x000000222321723e */ /* 0x000fe200000000ff */
[----:B------:R-:W-:Y:S01]  /*1b30*/  VIADD R2, R2, UR16 ;  /* 0x0000001002027c36 */ /* 0x000fe20008000000 */
[----:B------:R-:W-:Y:S02]  /*1b40*/  F2FP.F16.F32.PACK_AB R34, R37, R36 ;  /* 0x000000242522723e */ /* 0x000fe400000000ff */
[----:B------:R-:W-:Y:S02]  /*1b50*/  F2FP.F16.F32.PACK_AB R35, R39, R38 ;  /* 0x000000262723723e */ /* 0x000fe400000000ff */
[----:B------:R-:W-:Y:S01]  /*1b60*/  ISETP.LT.U32.AND P0, PT, R6, 0x20, P0 ;  /* 0x000000200600780c */ /* 0x000fe20000701070 */
[----:B------:R-:W1:Y:S02]  /*1b70*/  @!P2 SYNCS.CCTL.IV [UR16+0x10008] ;  /* 0x01000800ff00a9b1 */ /* 0x000e640008000010 */
[----:B-1----:R-:W-:Y:S10]  /*1b80*/  BAR.SYNC.DEFER_BLOCKING 0x0 ;  /* 0x0000000000007b1d */ /* 0x002ff40000010000 */
[----:B------:R-:W-:Y:S01]  /*1b90*/  VOTEU.ANY UP0, P0 ;  /* 0x00000000003f7886 */ /* 0x000fe20000000100 */
[----:B------:R-:W-:-:S04]  /*1ba0*/  VOTEU.ANY UP1, P0 ;  /* 0x00000000003f7886 */ /* 0x000fc80000020100 */
[----:B--2---:R-:W-:Y:S01]  /*1bb0*/  @UP0 UMOV UR6, UR28 ;  /* 0x0000001c00060c82 */ /* 0x004fe20008000000 */
[----:B------:R-:W-:Y:S01]  /*1bc0*/  @UP0 UMOV UR7, UR29 ;  /* 0x0000001d00070c82 */ /* 0x000fe20008000000 */
[----:B------:R-:W1:Y:S02]  /*1bd0*/  @!P2 SYNCS.CCTL.IV [UR16+0x10010] ;  /* 0x01001000ff00a9b1 */ /* 0x000e640008000010 */
[----:B-1----:R-:W-:Y:S06]  /*1be0*/  BAR.SYNC.DEFER_BLOCKING 0x0 ;  /* 0x0000000000007b1d */ /* 0x002fec0000010000 */
[----:B------:R-:W1:Y:S02]  /*1bf0*/  @!P2 SYNCS.CCTL.IV [UR16+0x10018] ;  /* 0x01001800ff00a9b1 */ /* 0x000e640008000010 */
[----:B-1----:R-:W-:Y:S04]  /*1c00*/  STSM.16.M88.4 [R0], R24 ;  /* 0x0000001800007844 */ /* 0x002fe80000000200 */
[----:B------:R-:W-:Y:S01]  /*1c10*/  STSM.16.M88.4 [R2], R32 ;  /* 0x0000002002007844 */ /* 0x000fe20000000200 */
[----:B------:R1:W-:Y:S06]  /*1c20*/  MEMBAR.ALL.CTA ;  /* 0x0000000000007992 */ /* 0x0003ec0000008000 */
[----:B-1----:R-:W1:Y:S02]  /*1c30*/  FENCE.VIEW.ASYNC.S ;  /* 0x00000000000073c6 */ /* 0x002e640000000000 */
[----:B-1----:R-:W-:Y:S06]  /*1c40*/  BAR.SYNC.DEFER_BLOCKING 0x0 ;  /* 0x0000000000007b1d */ /* 0x002fec0000010000 */
[----:B------:R1:W-:Y:S01]  /*1c50*/  @UP1 UTMASTG.2D [UR16], [UR6] ;  /* 0x00000010060013b5 */ /* 0x0003e20008008000 */
[----:B------:R0:W-:Y:S01]  /*1c60*/  UTMACMDFLUSH ;  /* 0x00000000000079b7 */ /* 0x0001e20000000000 */
[----:B------:R-:W-:-:S04]  /*1c70*/  DEPBAR.LE SB0, 0x0 ;  /* 0x000080000000791a */ /* 0x000fc80000000000 */
[----:B------:R-:W-:Y:S06]  /*1c80*/  BAR.SYNC.DEFER_BLOCKING 0x0 ;  /* 0x0000000000007b1d */ /* 0x000fec0000010000 */
[----:B-1----:R-:W-:Y:S05]  /*1c90*/  EXIT ;  /* 0x000000000000794d */ /* 0x002fea0003800000 */
.L_x_48:
[----:B------:R-:W1:Y:S02]  /*1ca0*/  SYNCS.PHASECHK.TRANS64.TRYWAIT P0, [UR32+0x10000], R2 ;  /* 0x01000002ff0075a7 */ /* 0x000e640008000160 */
[----:B-1----:R-:W-:Y:S05]  /*1cb0*/  @!P0 BRA `(.L_x_48) ;  /* 0xfffffffc00f88947 */ /* 0x002fea000383ffff */
[----:B------:R-:W-:Y:S05]  /*1cc0*/  BRA `(.L_x_50) ;  /* 0xfffffff800d47947 */ /* 0x000fea000383ffff */
.L_x_51:
[----:B------:R-:W-:-:S00]  /*1cd0*/  BRA `(.L_x_51) ;  /* 0xfffffffc00fc7947 */ /* 0x000fc0000383ffff */
[----:B------:R-:W-:-:S00]  /*1ce0*/  NOP ;  /* 0x0000000000007918 */ /* 0x000fc00000000000 */
        /* <DEDUP_REMOVED lines=9> */
.L_x_52:


//--------------------- .nv.shared.gluon_wgmma    --------------------------
	.section	.nv.shared.gluon_wgmma,"aw",@nobits
	.sectionflags	@""
	.align	16
	.zero		1024


//--------------------- .nv.shared.reserved.0     --------------------------
	.section	.nv.shared.reserved.0,"aw",@nobits
	.weak		__nv_reservedSMEM_offset_0_alias
	.size		__nv_reservedSMEM_offset_0_alias, 0, 0
	.other		__nv_reservedSMEM_offset_0_alias,@"STO_CUDA_RESERVED_SHARED STV_DEFAULT"
__nv_reservedSMEM_offset_0_alias:
	.zero		0


//--------------------- .nv.constant0.gluon_wgmma --------------------------
	.section	.nv.constant0.gluon_wgmma,"a",@progbits
	.sectionflags	@""
	.align	4
.nv.constant0.gluon_wgmma:
	.zero		608


//--------------------- SYMBOLS --------------------------

	.type		.nv.reservedSmem.offset0,@object
	.size		.nv.reservedSmem.offset0,0x4
